	.target	sm_90a

	.elftype	@"ET_EXEC"


//--------------------- .note.nv.tkinfo           --------------------------
	.section	.note.nv.tkinfo,"",@"SHT_NOTE"
	.sectionflags	@"SHF_NOTE_NV_TKINFO"
	.tkinfo
        /*0018*/ 	.word	0x00000002
        /*0030*/ 	.string	""
        /*0030*/ 	.string	"ptxas"
        /*0030*/ 	.string	"Cuda compilation tools, release 13.0, V13.0.88"
        /*0030*/ 	.string	"Build cuda_13.0.r13.0/compiler.36424714_0"
        /*0030*/ 	.string	"-arch sm_90a -m 64 "



//--------------------- .note.nv.cuinfo           --------------------------
	.section	.note.nv.cuinfo,"",@"SHT_NOTE"
	.sectionflags	@"SHF_NOTE_NV_CUINFO"
        /*0018*/ 	.short	0x0002
        /*001a*/ 	.short	0x005a
        /*001c*/ 	.short	0x0082
	.zero		2


//--------------------- .nv.info                  --------------------------
	.section	.nv.info,"",@"SHT_CUDA_INFO"
	.align	4


	//----- nvinfo : EIATTR_REGCOUNT
	.align		4
        /*0000*/ 	.byte	0x04, 0x2f
        /*0002*/ 	.short	(.L_15 - .L_14)
	.align		4
.L_14:
        /*0004*/ 	.word	index@(_ZN7cutlass13device_kernelINS_4gemm6kernel13GemmUniversalIN4cute5tupleIJiiiiEEENS1_10collective13CollectiveMmaINS1_34MainloopSm90TmaGmmaWarpSpecializedILi5ENS5_IJNS4_1CILi1EEENSA_ILi2EEESB_EEENS1_32KernelTmaWarpSpecializedPingpongEEENS5_IJNSA_ILi64EEENSA_ILi256EEESG_EEENS_6half_tENS5_IJlSB_lEEESJ_SK_NS4_8TiledMMAINS4_8MMA_AtomIJNS4_4SM904GMMA26MMA_64x256x16_F32F16F16_SSILNSO_5MajorE0ELSQ_0ELNSO_7ScaleInE1ELSR_1EEEEEENS4_6LayoutINS5_IJSB_SB_SB_EEENS5_IJNSA_ILi0EEESW_SW_EEEEENS5_IJNS4_10UnderscoreESZ_SZ_EEEEENS4_23SM90_TMA_LOAD_MULTICASTENS4_14ComposedLayoutINS4_7SwizzleILi3ELi4ELi3EEENS4_18smem_ptr_flag_bitsILi16EEENSU_INS5_IJNSA_ILi8EEESG_EEENS5_IJSG_SB_EEEEEEEvNS4_8identityENS4_13SM90_TMA_LOADES1C_vS1D_EENS_8epilogue10collective6detail29Sm90TmaWarpSpecializedAdapterINS1H_15DefaultEpilogueISJ_SK_SK_NS1G_6thread17LinearCombinationISJ_Li1EffLNS1L_9ScaleType4KindE0ELNS_15FloatRoundStyleE2ESJ_EENS1_15EpilogueDefaultEEEEEvvEEEEvNT_6ParamsE)
        /*0008*/ 	.word	0x000000a8


	//----- nvinfo : EIATTR_FRAME_SIZE
	.align		4
.L_15:
        /*000c*/ 	.byte	0x04, 0x11
        /*000e*/ 	.short	(.L_17 - .L_16)
	.align		4
.L_16:
        /*0010*/ 	.word	index@(_ZN7cutlass13device_kernelINS_4gemm6kernel13GemmUniversalIN4cute5tupleIJiiiiEEENS1_10collective13CollectiveMmaINS1_34MainloopSm90TmaGmmaWarpSpecializedILi5ENS5_IJNS4_1CILi1EEENSA_ILi2EEESB_EEENS1_32KernelTmaWarpSpecializedPingpongEEENS5_IJNSA_ILi64EEENSA_ILi256EEESG_EEENS_6half_tENS5_IJlSB_lEEESJ_SK_NS4_8TiledMMAINS4_8MMA_AtomIJNS4_4SM904GMMA26MMA_64x256x16_F32F16F16_SSILNSO_5MajorE0ELSQ_0ELNSO_7ScaleInE1ELSR_1EEEEEENS4_6LayoutINS5_IJSB_SB_SB_EEENS5_IJNSA_ILi0EEESW_SW_EEEEENS5_IJNS4_10UnderscoreESZ_SZ_EEEEENS4_23SM90_TMA_LOAD_MULTICASTENS4_14ComposedLayoutINS4_7SwizzleILi3ELi4ELi3EEENS4_18smem_ptr_flag_bitsILi16EEENSU_INS5_IJNSA_ILi8EEESG_EEENS5_IJSG_SB_EEEEEEEvNS4_8identityENS4_13SM90_TMA_LOADES1C_vS1D_EENS_8epilogue10collective6detail29Sm90TmaWarpSpecializedAdapterINS1H_15DefaultEpilogueISJ_SK_SK_NS1G_6thread17LinearCombinationISJ_Li1EffLNS1L_9ScaleType4KindE0ELNS_15FloatRoundStyleE2ESJ_EENS1_15EpilogueDefaultEEEEEvvEEEEvNT_6ParamsE)
        /*0014*/ 	.word	0x00000008


	//----- nvinfo : EIATTR_MIN_STACK_SIZE
	.align		4
.L_17:
        /*0018*/ 	.byte	0x04, 0x12
        /*001a*/ 	.short	(.L_19 - .L_18)
	.align		4
.L_18:
        /*001c*/ 	.word	index@(_ZN7cutlass13device_kernelINS_4gemm6kernel13GemmUniversalIN4cute5tupleIJiiiiEEENS1_10collective13CollectiveMmaINS1_34MainloopSm90TmaGmmaWarpSpecializedILi5ENS5_IJNS4_1CILi1EEENSA_ILi2EEESB_EEENS1_32KernelTmaWarpSpecializedPingpongEEENS5_IJNSA_ILi64EEENSA_ILi256EEESG_EEENS_6half_tENS5_IJlSB_lEEESJ_SK_NS4_8TiledMMAINS4_8MMA_AtomIJNS4_4SM904GMMA26MMA_64x256x16_F32F16F16_SSILNSO_5MajorE0ELSQ_0ELNSO_7ScaleInE1ELSR_1EEEEEENS4_6LayoutINS5_IJSB_SB_SB_EEENS5_IJNSA_ILi0EEESW_SW_EEEEENS5_IJNS4_10UnderscoreESZ_SZ_EEEEENS4_23SM90_TMA_LOAD_MULTICASTENS4_14ComposedLayoutINS4_7SwizzleILi3ELi4ELi3EEENS4_18smem_ptr_flag_bitsILi16EEENSU_INS5_IJNSA_ILi8EEESG_EEENS5_IJSG_SB_EEEEEEEvNS4_8identityENS4_13SM90_TMA_LOADES1C_vS1D_EENS_8epilogue10collective6detail29Sm90TmaWarpSpecializedAdapterINS1H_15DefaultEpilogueISJ_SK_SK_NS1G_6thread17LinearCombinationISJ_Li1EffLNS1L_9ScaleType4KindE0ELNS_15FloatRoundStyleE2ESJ_EENS1_15EpilogueDefaultEEEEEvvEEEEvNT_6ParamsE)
        /*0020*/ 	.word	0x00000008
.L_19:


//--------------------- .nv.compat                --------------------------
	.section	.nv.compat,"",@"SHT_CUDA_COMPAT_INFO"
	.align	4
        /*0000*/ 	.byte	0x02, 0x09, 0x01, 0x00, 0x02, 0x02, 0x04, 0x00, 0x02, 0x05, 0x05, 0x00, 0x03, 0x07, 0x01, 0x01
        /*0010*/ 	.byte	0x02, 0x03, 0x01, 0x00, 0x02, 0x06, 0x01, 0x00, 0x04, 0x0b, 0x08, 0x00, 0x00, 0x00, 0x00, 0x00
        /*0020*/ 	.byte	0x00, 0x00, 0x00, 0x00


//--------------------- .nv.info._ZN7cutlass13device_kernelINS_4gemm6kernel13GemmUniversalIN4cute5tupleIJiiiiEEENS1_10collective13CollectiveMmaINS1_34MainloopSm90TmaGmmaWarpSpecializedILi5ENS5_IJNS4_1CILi1EEENSA_ILi2EEESB_EEENS1_32KernelTmaWarpSpecializedPingpongEEENS5_IJNSA_ILi64EEENSA_ILi256EEESG_EEENS_6half_tENS5_IJlSB_lEEESJ_SK_NS4_8TiledMMAINS4_8MMA_AtomIJNS4_4SM904GMMA26MMA_64x256x16_F32F16F16_SSILNSO_5MajorE0ELSQ_0ELNSO_7ScaleInE1ELSR_1EEEEEENS4_6LayoutINS5_IJSB_SB_SB_EEENS5_IJNSA_ILi0EEESW_SW_EEEEENS5_IJNS4_10UnderscoreESZ_SZ_EEEEENS4_23SM90_TMA_LOAD_MULTICASTENS4_14ComposedLayoutINS4_7SwizzleILi3ELi4ELi3EEENS4_18smem_ptr_flag_bitsILi16EEENSU_INS5_IJNSA_ILi8EEESG_EEENS5_IJSG_SB_EEEEEEEvNS4_8identityENS4_13SM90_TMA_LOADES1C_vS1D_EENS_8epilogue10collective6detail29Sm90TmaWarpSpecializedAdapterINS1H_15DefaultEpilogueISJ_SK_SK_NS1G_6thread17LinearCombinationISJ_Li1EffLNS1L_9ScaleType4KindE0ELNS_15FloatRoundStyleE2ESJ_EENS1_15EpilogueDefaultEEEEEvvEEEEvNT_6ParamsE --------------------------
	.section	.nv.info._ZN7cutlass13device_kernelINS_4gemm6kernel13GemmUniversalIN4cute5tupleIJiiiiEEENS1_10collective13CollectiveMmaINS1_34MainloopSm90TmaGmmaWarpSpecializedILi5ENS5_IJNS4_1CILi1EEENSA_ILi2EEESB_EEENS1_32KernelTmaWarpSpecializedPingpongEEENS5_IJNSA_ILi64EEENSA_ILi256EEESG_EEENS_6half_tENS5_IJlSB_lEEESJ_SK_NS4_8TiledMMAINS4_8MMA_AtomIJNS4_4SM904GMMA26MMA_64x256x16_F32F16F16_SSILNSO_5MajorE0ELSQ_0ELNSO_7ScaleInE1ELSR_1EEEEEENS4_6LayoutINS5_IJSB_SB_SB_EEENS5_IJNSA_ILi0EEESW_SW_EEEEENS5_IJNS4_10UnderscoreESZ_SZ_EEEEENS4_23SM90_TMA_LOAD_MULTICASTENS4_14ComposedLayoutINS4_7SwizzleILi3ELi4ELi3EEENS4_18smem_ptr_flag_bitsILi16EEENSU_INS5_IJNSA_ILi8EEESG_EEENS5_IJSG_SB_EEEEEEEvNS4_8identityENS4_13SM90_TMA_LOADES1C_vS1D_EENS_8epilogue10collective6detail29Sm90TmaWarpSpecializedAdapterINS1H_15DefaultEpilogueISJ_SK_SK_NS1G_6thread17LinearCombinationISJ_Li1EffLNS1L_9ScaleType4KindE0ELNS_15FloatRoundStyleE2ESJ_EENS1_15EpilogueDefaultEEEEEvvEEEEvNT_6ParamsE,"",@"SHT_CUDA_INFO"
	.sectionflags	@""
	.align	4


	//----- nvinfo : EIATTR_CUDA_API_VERSION
	.align		4
        /*0000*/ 	.byte	0x04, 0x37
        /*0002*/ 	.short	(.L_21 - .L_20)
.L_20:
        /*0004*/ 	.word	0x00000082


	//----- nvinfo : EIATTR_KPARAM_INFO
	.align		4
.L_21:
        /*0008*/ 	.byte	0x04, 0x17
        /*000a*/ 	.short	(.L_23 - .L_22)
.L_22:
        /*000c*/ 	.word	0x00000000
        /*0010*/ 	.short	0x0000
        /*0012*/ 	.short	0x0070
        /*0014*/ 	.byte	0x00, 0xf0, 0x01, 0x10


	//----- nvinfo : EIATTR_SPARSE_MMA_MASK
	.align		4
.L_23:
        /*0018*/ 	.byte	0x03, 0x50
        /*001a*/ 	.short	0x0000


	//----- nvinfo : EIATTR_MAXREG_COUNT
	.align		4
        /*001c*/ 	.byte	0x03, 0x1b
        /*001e*/ 	.short	0x00a8


	//----- nvinfo : EIATTR_NUM_BARRIERS
	.align		4
        /*0020*/ 	.byte	0x02, 0x4c
        /*0022*/ 	.byte	0x01
	.zero		1


	//----- nvinfo : EIATTR_EXTERNS
	.align		4
        /*0024*/ 	.byte	0x04, 0x0f
        /*0026*/ 	.short	(.L_25 - .L_24)


	//   ....[0]....
	.align		4
.L_24:
        /*0028*/ 	.word	index@(__assertfail)


	//----- nvinfo : EIATTR_ANNOTATIONS
	.align		4
.L_25:
        /*002c*/ 	.byte	0x04, 0x55
        /*002e*/ 	.short	(.L_27 - .L_26)


	//   ....[0]....
.L_26:
        /*0030*/ 	.word	0x00000001
        /*0034*/ 	.byte	0x60, 0x0d, 0x00, 0x00, 0x01, 0x00, 0x00, 0x00, 0x00, 0x9f, 0x00, 0x00, 0x01, 0x00, 0x00, 0x00
        /*0044*/ 	.byte	0x80, 0xab, 0x00, 0x00


	//----- nvinfo : EIATTR_MERCURY_ISA_VERSION
	.align		4
.L_27:
        /*0048*/ 	.byte	0x03, 0x5f
        /*004a*/ 	.short	0x0101


	//----- nvinfo : EIATTR_INT_WARP_WIDE_INSTR_OFFSETS
	.align		4
        /*004c*/ 	.byte	0x04, 0x31
        /*004e*/ 	.short	(.L_29 - .L_28)


	//   ....[0]....
.L_28:
        /*0050*/ 	.word	0x000004f0


	//   ....[1]....
        /*0054*/ 	.word	0x00000530


	//   ....[2]....
        /*0058*/ 	.word	0x00000640


	//   ....[3]....
        /*005c*/ 	.word	0x00000660


	//   ....[4]....
        /*0060*/ 	.word	0x00000680


	//   ....[5]....
        /*0064*/ 	.word	0x000006a0


	//   ....[6]....
        /*0068*/ 	.word	0x00000760


	//   ....[7]....
        /*006c*/ 	.word	0x000007a0


	//   ....[8]....
        /*0070*/ 	.word	0x00002030


	//----- nvinfo : EIATTR_COOP_GROUP_MASK_REGIDS
	.align		4
.L_29:
        /*0074*/ 	.byte	0x04, 0x29
        /*0076*/ 	.short	(.L_31 - .L_30)


	//   ....[0]....
.L_30:
        /*0078*/ 	.word	0xffffffff


	//   ....[1]....
        /*007c*/ 	.word	0xffffffff


	//   ....[2]....
        /*0080*/ 	.word	0xffffffff


	//   ....[3]....
        /*0084*/ 	.word	0xffffffff


	//   ....[4]....
        /*0088*/ 	.word	0xffffffff


	//   ....[5]....
        /*008c*/ 	.word	0xffffffff


	//   ....[6]....
        /*0090*/ 	.word	0xffffffff


	//----- nvinfo : EIATTR_COOP_GROUP_INSTR_OFFSETS
	.align		4
.L_31:
        /*0094*/ 	.byte	0x04, 0x28
        /*0096*/ 	.short	(.L_33 - .L_32)


	//   ....[0]....
.L_32:
        /*0098*/ 	.word	0x00000070


	//   ....[1]....
        /*009c*/ 	.word	0x00000080


	//   ....[2]....
        /*00a0*/ 	.word	0x00000140


	//   ....[3]....
        /*00a4*/ 	.word	0x000002f0


	//   ....[4]....
        /*00a8*/ 	.word	0x00000330


	//   ....[5]....
        /*00ac*/ 	.word	0x000007f0


	//   ....[6]....
        /*00b0*/ 	.word	0x00000900


	//----- nvinfo : EIATTR_REG_RECONFIG
	.align		4
.L_33:
        /*00b4*/ 	.byte	0x01, 0x54
	.zero		2


	//----- nvinfo : EIATTR_SYSCALL_OFFSETS
	.align		4
        /*00b8*/ 	.byte	0x04, 0x46
        /*00ba*/ 	.short	(.L_35 - .L_34)


	//   ....[0]....
.L_34:
        /*00bc*/ 	.word	0x00001790


	//----- nvinfo : EIATTR_MBARRIER_INSTR_OFFSETS
	.align		4
.L_35:
        /*00c0*/ 	.byte	0x04, 0x39
        /*00c2*/ 	.short	(.L_37 - .L_36)


	//   ....[0]....
.L_36:
        /*00c4*/ 	.word	0x00000240
        /*00c8*/ 	.word	0x000000ff
        /*00cc*/ 	.word	0x00000000
        /*00d0*/ 	.short	0x0100
        /*00d2*/ 	.byte	0x08
	.zero		1


	//   ....[1]....
        /*00d4*/ 	.word	0x00000250
        /*00d8*/ 	.word	0x000000ff
        /*00dc*/ 	.word	0x00000028
        /*00e0*/ 	.short	0x0100
        /*00e2*/ 	.byte	0x08
	.zero		1


	//   ....[2]....
        /*00e4*/ 	.word	0x00000260
        /*00e8*/ 	.word	0x000000ff
        /*00ec*/ 	.word	0x00000008
        /*00f0*/ 	.short	0x0100
        /*00f2*/ 	.byte	0x08
	.zero		1


	//   ....[3]....
        /*00f4*/ 	.word	0x00000270
        /*00f8*/ 	.word	0x000000ff
        /*00fc*/ 	.word	0x00000030
        /*0100*/ 	.short	0x0100
        /*0102*/ 	.byte	0x08
	.zero		1


	//   ....[4]....
        /*0104*/ 	.word	0x00000280
        /*0108*/ 	.word	0x000000ff
        /*010c*/ 	.word	0x00000010
        /*0110*/ 	.short	0x0100
        /*0112*/ 	.byte	0x08
	.zero		1


	//   ....[5]....
        /*0114*/ 	.word	0x00000290
        /*0118*/ 	.word	0x000000ff
        /*011c*/ 	.word	0x00000038
        /*0120*/ 	.short	0x0100
        /*0122*/ 	.byte	0x08
	.zero		1


	//   ....[6]....
        /*0124*/ 	.word	0x000002a0
        /*0128*/ 	.word	0x000000ff
        /*012c*/ 	.word	0x00000018
        /*0130*/ 	.short	0x0100
        /*0132*/ 	.byte	0x08
	.zero		1


	//   ....[7]....
        /*0134*/ 	.word	0x000002b0
        /*0138*/ 	.word	0x000000ff
        /*013c*/ 	.word	0x00000040
        /*0140*/ 	.short	0x0100
        /*0142*/ 	.byte	0x08
	.zero		1


	//   ....[8]....
        /*0144*/ 	.word	0x000002c0
        /*0148*/ 	.word	0x000000ff
        /*014c*/ 	.word	0x00000020
        /*0150*/ 	.short	0x0100
        /*0152*/ 	.byte	0x08
	.zero		1


	//   ....[9]....
        /*0154*/ 	.word	0x000002d0
        /*0158*/ 	.word	0x000000ff
        /*015c*/ 	.word	0x00000048
        /*0160*/ 	.short	0x0100
        /*0162*/ 	.byte	0x08
	.zero		1


	//   ....[10]....
        /*0164*/ 	.word	0x000007d0
        /*0168*/ 	.word	0x000000ff
        /*016c*/ 	.word	0x00000080
        /*0170*/ 	.short	0x0100
        /*0172*/ 	.byte	0x08
	.zero		1


	//   ....[11]....
        /*0174*/ 	.word	0x00000860
        /*0178*/ 	.word	0x000000ff
        /*017c*/ 	.word	0x00000088
        /*0180*/ 	.short	0x0100
        /*0182*/ 	.byte	0x08
	.zero		1


	//   ....[12]....
        /*0184*/ 	.word	0x00000880
        /*0188*/ 	.word	0x000000ff
        /*018c*/ 	.word	0x00000060
        /*0190*/ 	.short	0x0100
        /*0192*/ 	.byte	0x09
	.zero		1


	//   ....[13]....
        /*0194*/ 	.word	0x00000890
        /*0198*/ 	.word	0x000000ff
        /*019c*/ 	.word	0x00000068
        /*01a0*/ 	.short	0x0100
        /*01a2*/ 	.byte	0x09
	.zero		1


	//   ....[14]....
        /*01a4*/ 	.word	0x000008a0
        /*01a8*/ 	.word	0x000000ff
        /*01ac*/ 	.word	0x00000070
        /*01b0*/ 	.short	0x0100
        /*01b2*/ 	.byte	0x09
	.zero		1


	//   ....[15]....
        /*01b4*/ 	.word	0x000008b0
        /*01b8*/ 	.word	0x000000ff
        /*01bc*/ 	.word	0x00000078
        /*01c0*/ 	.short	0x0100
        /*01c2*/ 	.byte	0x09
	.zero		1


	//   ....[16]....
        /*01c4*/ 	.word	0x00001670
        /*01c8*/ 	.word	0x0000009f
        /*01cc*/ 	.word	0x00000000
        /*01d0*/ 	.short	0x010a
        /*01d2*/ 	.byte	0x2a
	.zero		1


	//   ....[17]....
        /*01d4*/ 	.word	0x00001810
        /*01d8*/ 	.word	0x00000003
        /*01dc*/ 	.word	0x00000000
        /*01e0*/ 	.short	0x010a
        /*01e2*/ 	.byte	0x3f
	.zero		1


	//   ....[18]....
        /*01e4*/ 	.word	0x00001870
        /*01e8*/ 	.word	0x00000003
        /*01ec*/ 	.word	0x00000000
        /*01f0*/ 	.short	0x010a
        /*01f2*/ 	.byte	0x3f
	.zero		1


	//   ....[19]....
        /*01f4*/ 	.word	0x00001c00
        /*01f8*/ 	.word	0x000000ff
        /*01fc*/ 	.word	0x00000000
        /*0200*/ 	.short	0x010a
        /*0202*/ 	.byte	0x04
	.zero		1


	//   ....[20]....
        /*0204*/ 	.word	0x00001c40
        /*0208*/ 	.word	0x000000ff
        /*020c*/ 	.word	0x00000000
        /*0210*/ 	.short	0x010a
        /*0212*/ 	.byte	0x04
	.zero		1


	//   ....[21]....
        /*0214*/ 	.word	0x00001ed0
        /*0218*/ 	.word	0x00000005
        /*021c*/ 	.word	0x00000000
        /*0220*/ 	.short	0x0101
        /*0222*/ 	.byte	0x3f
	.zero		1


	//   ....[22]....
        /*0224*/ 	.word	0x00001fd0
        /*0228*/ 	.word	0x000000a0
        /*022c*/ 	.word	0x00000000
        /*0230*/ 	.short	0x0101
        /*0232*/ 	.byte	0x2d
	.zero		1


	//   ....[23]....
        /*0234*/ 	.word	0x000020d0
        /*0238*/ 	.word	0x00000003
        /*023c*/ 	.word	0x00000000
        /*0240*/ 	.short	0x0101
        /*0242*/ 	.byte	0x3f
	.zero		1


	//   ....[24]....
        /*0244*/ 	.word	0x00002190
        /*0248*/ 	.word	0x0000009f
        /*024c*/ 	.word	0x00000010
        /*0250*/ 	.short	0x010a
        /*0252*/ 	.byte	0x2a
	.zero		1


	//   ....[25]....
        /*0254*/ 	.word	0x00009f20
        /*0258*/ 	.word	0x000000a2
        /*025c*/ 	.word	0x00000000
        /*0260*/ 	.short	0x0101
        /*0262*/ 	.byte	0x2d
	.zero		1


	//   ....[26]....
        /*0264*/ 	.word	0x0000a8c0
        /*0268*/ 	.word	0x0000000c
        /*026c*/ 	.word	0x00000028
        /*0270*/ 	.short	0x010a
        /*0272*/ 	.byte	0x3f
	.zero		1


	//   ....[27]....
        /*0274*/ 	.word	0x0000ac90
        /*0278*/ 	.word	0x00000004
        /*027c*/ 	.word	0x00000088
        /*0280*/ 	.short	0x0101
        /*0282*/ 	.byte	0x3f
	.zero		1


	//   ....[28]....
        /*0284*/ 	.word	0x0000b410
        /*0288*/ 	.word	0x00000007
        /*028c*/ 	.word	0x00000000
        /*0290*/ 	.short	0x010a
        /*0292*/ 	.byte	0x3f
	.zero		1


	//   ....[29]....
        /*0294*/ 	.word	0x0000b490
        /*0298*/ 	.word	0x00000009
        /*029c*/ 	.word	0x00000000
        /*02a0*/ 	.short	0x010a
        /*02a2*/ 	.byte	0x3f
	.zero		1


	//   ....[30]....
        /*02a4*/ 	.word	0x0000b520
        /*02a8*/ 	.word	0x00000006
        /*02ac*/ 	.word	0x00000000
        /*02b0*/ 	.short	0x010a
        /*02b2*/ 	.byte	0x3f
	.zero		1


	//   ....[31]....
        /*02b4*/ 	.word	0x0000b5b0
        /*02b8*/ 	.word	0x00000009
        /*02bc*/ 	.word	0x00000000
        /*02c0*/ 	.short	0x010a
        /*02c2*/ 	.byte	0x3f
	.zero		1


	//   ....[32]....
        /*02c4*/ 	.word	0x0000b640
        /*02c8*/ 	.word	0x00000003
        /*02cc*/ 	.word	0x00000000
        /*02d0*/ 	.short	0x010a
        /*02d2*/ 	.byte	0x3f
	.zero		1


	//   ....[33]....
        /*02d4*/ 	.word	0x0000b6a0
        /*02d8*/ 	.word	0x000000a1
        /*02dc*/ 	.word	0x00000000
        /*02e0*/ 	.short	0x010a
        /*02e2*/ 	.byte	0x3f
	.zero		1


	//   ....[34]....
        /*02e4*/ 	.word	0x0000b6f0
        /*02e8*/ 	.word	0x00000003
        /*02ec*/ 	.word	0x00000000
        /*02f0*/ 	.short	0x010a
        /*02f2*/ 	.byte	0x3f
	.zero		1


	//   ....[35]....
        /*02f4*/ 	.word	0x0000b750
        /*02f8*/ 	.word	0x00000005
        /*02fc*/ 	.word	0x00000000
        /*0300*/ 	.short	0x010a
        /*0302*/ 	.byte	0x3f
	.zero		1


	//   ....[36]....
        /*0304*/ 	.word	0x0000b7a0
        /*0308*/ 	.word	0x000000a1
        /*030c*/ 	.word	0x00000010
        /*0310*/ 	.short	0x010a
        /*0312*/ 	.byte	0x3f
	.zero		1


	//   ....[37]....
        /*0314*/ 	.word	0x0000b870
        /*0318*/ 	.word	0x0000000c
        /*031c*/ 	.word	0x00000028
        /*0320*/ 	.short	0x010a
        /*0322*/ 	.byte	0x3f
	.zero		1


	//   ....[38]....
        /*0324*/ 	.word	0x0000b940
        /*0328*/ 	.word	0x00000007
        /*032c*/ 	.word	0x00000000
        /*0330*/ 	.short	0x010a
        /*0332*/ 	.byte	0x3f
	.zero		1


	//   ....[39]....
        /*0334*/ 	.word	0x0000b990
        /*0338*/ 	.word	0x00000009
        /*033c*/ 	.word	0x00000000
        /*0340*/ 	.short	0x010a
        /*0342*/ 	.byte	0x3f
	.zero		1


	//   ....[40]....
        /*0344*/ 	.word	0x0000b9e0
        /*0348*/ 	.word	0x00000006
        /*034c*/ 	.word	0x00000000
        /*0350*/ 	.short	0x010a
        /*0352*/ 	.byte	0x3f
	.zero		1


	//   ....[41]....
        /*0354*/ 	.word	0x0000ba30
        /*0358*/ 	.word	0x00000009
        /*035c*/ 	.word	0x00000000
        /*0360*/ 	.short	0x010a
        /*0362*/ 	.byte	0x3f
	.zero		1


	//----- nvinfo : EIATTR_NUM_MBARRIERS
	.align		4
.L_37:
        /*0364*/ 	.byte	0x03, 0x38
        /*0366*/ 	.short	0x0010


	//----- nvinfo : EIATTR_EXIT_INSTR_OFFSETS
	.align		4
        /*0368*/ 	.byte	0x04, 0x1c
        /*036a*/ 	.short	(.L_39 - .L_38)


	//   ....[0]....
.L_38:
        /*036c*/ 	.word	0x000013a0


	//   ....[1]....
        /*0370*/ 	.word	0x00001400


	//   ....[2]....
        /*0374*/ 	.word	0x0000a5b0


	//   ....[3]....
        /*0378*/ 	.word	0x0000a5e0


	//   ....[4]....
        /*037c*/ 	.word	0x0000b690


	//----- nvinfo : EIATTR_MAX_THREADS
	.align		4
.L_39:
        /*0380*/ 	.byte	0x04, 0x05
        /*0382*/ 	.short	(.L_41 - .L_40)
.L_40:
        /*0384*/ 	.word	0x00000180
        /*0388*/ 	.word	0x00000001
        /*038c*/ 	.word	0x00000001


	//----- nvinfo : EIATTR_CRS_STACK_SIZE
	.align		4
.L_41:
        /*0390*/ 	.byte	0x04, 0x1e
        /*0392*/ 	.short	(.L_43 - .L_42)
.L_42:
        /*0394*/ 	.word	0x00000000


	//----- nvinfo : EIATTR_CBANK_PARAM_SIZE
	.align		4
.L_43:
        /*0398*/ 	.byte	0x03, 0x19
        /*039a*/ 	.short	0x0470


	//----- nvinfo : EIATTR_PARAM_CBANK
	.align		4
        /*039c*/ 	.byte	0x04, 0x0a
        /*039e*/ 	.short	(.L_45 - .L_44)
	.align		4
.L_44:
        /*03a0*/ 	.word	index@(.nv.constant0._ZN7cutlass13device_kernelINS_4gemm6kernel13GemmUniversalIN4cute5tupleIJiiiiEEENS1_10collective13CollectiveMmaINS1_34MainloopSm90TmaGmmaWarpSpecializedILi5ENS5_IJNS4_1CILi1EEENSA_ILi2EEESB_EEENS1_32KernelTmaWarpSpecializedPingpongEEENS5_IJNSA_ILi64EEENSA_ILi256EEESG_EEENS_6half_tENS5_IJlSB_lEEESJ_SK_NS4_8TiledMMAINS4_8MMA_AtomIJNS4_4SM904GMMA26MMA_64x256x16_F32F16F16_SSILNSO_5MajorE0ELSQ_0ELNSO_7ScaleInE1ELSR_1EEEEEENS4_6LayoutINS5_IJSB_SB_SB_EEENS5_IJNSA_ILi0EEESW_SW_EEEEENS5_IJNS4_10UnderscoreESZ_SZ_EEEEENS4_23SM90_TMA_LOAD_MULTICASTENS4_14ComposedLayoutINS4_7SwizzleILi3ELi4ELi3EEENS4_18smem_ptr_flag_bitsILi16EEENSU_INS5_IJNSA_ILi8EEESG_EEENS5_IJSG_SB_EEEEEEEvNS4_8identityENS4_13SM90_TMA_LOADES1C_vS1D_EENS_8epilogue10collective6detail29Sm90TmaWarpSpecializedAdapterINS1H_15DefaultEpilogueISJ_SK_SK_NS1G_6thread17LinearCombinationISJ_Li1EffLNS1L_9ScaleType4KindE0ELNS_15FloatRoundStyleE2ESJ_EENS1_15EpilogueDefaultEEEEEvvEEEEvNT_6ParamsE)
        /*03a4*/ 	.short	0x0210
        /*03a6*/ 	.short	0x0470


	//----- nvinfo : EIATTR_SW_WAR
	.align		4
.L_45:
        /*03a8*/ 	.byte	0x04, 0x36
        /*03aa*/ 	.short	(.L_47 - .L_46)
.L_46:
        /*03ac*/ 	.word	0x00000008
.L_47:


//--------------------- .nv.callgraph             --------------------------
	.section	.nv.callgraph,"",@"SHT_CUDA_CALLGRAPH"
	.align	4
	.sectionentsize	8
	.align		4
        /*0000*/ 	.word	0x00000000
	.align		4
        /*0004*/ 	.word	0xffffffff
	.align		4
        /*0008*/ 	.word	index@(_ZN7cutlass13device_kernelINS_4gemm6kernel13GemmUniversalIN4cute5tupleIJiiiiEEENS1_10collective13CollectiveMmaINS1_34MainloopSm90TmaGmmaWarpSpecializedILi5ENS5_IJNS4_1CILi1EEENSA_ILi2EEESB_EEENS1_32KernelTmaWarpSpecializedPingpongEEENS5_IJNSA_ILi64EEENSA_ILi256EEESG_EEENS_6half_tENS5_IJlSB_lEEESJ_SK_NS4_8TiledMMAINS4_8MMA_AtomIJNS4_4SM904GMMA26MMA_64x256x16_F32F16F16_SSILNSO_5MajorE0ELSQ_0ELNSO_7ScaleInE1ELSR_1EEEEEENS4_6LayoutINS5_IJSB_SB_SB_EEENS5_IJNSA_ILi0EEESW_SW_EEEEENS5_IJNS4_10UnderscoreESZ_SZ_EEEEENS4_23SM90_TMA_LOAD_MULTICASTENS4_14ComposedLayoutINS4_7SwizzleILi3ELi4ELi3EEENS4_18smem_ptr_flag_bitsILi16EEENSU_INS5_IJNSA_ILi8EEESG_EEENS5_IJSG_SB_EEEEEEEvNS4_8identityENS4_13SM90_TMA_LOADES1C_vS1D_EENS_8epilogue10collective6detail29Sm90TmaWarpSpecializedAdapterINS1H_15DefaultEpilogueISJ_SK_SK_NS1G_6thread17LinearCombinationISJ_Li1EffLNS1L_9ScaleType4KindE0ELNS_15FloatRoundStyleE2ESJ_EENS1_15EpilogueDefaultEEEEEvvEEEEvNT_6ParamsE)
	.align		4
        /*000c*/ 	.word	index@(__assertfail)
	.align		4
        /*0010*/ 	.word	0x00000000
	.align		4
        /*0014*/ 	.word	0xfffffffe
	.align		4
        /*0018*/ 	.word	0x00000000
	.align		4
        /*001c*/ 	.word	0xfffffffd
	.align		4
        /*0020*/ 	.word	0x00000000
	.align		4
        /*0024*/ 	.word	0xfffffffc


//--------------------- .nv.constant4             --------------------------
	.section	.nv.constant4,"a",@progbits
	.align	8
	.align		8
.nv.constant4:
        /*0000*/ 	.dword	__assertfail
	.align		8
        /*0008*/ 	.dword	__unnamed_1
	.align		8
        /*0010*/ 	.dword	_ZN40_INTERNAL_480fbcb0_4_k_cu_6579e1d1_223484cuda3std3__45__cpo5beginE
	.align		8
        /*0018*/ 	.dword	_ZN40_INTERNAL_480fbcb0_4_k_cu_6579e1d1_223484cuda3std3__45__cpo3endE
	.align		8
        /*0020*/ 	.dword	_ZN40_INTERNAL_480fbcb0_4_k_cu_6579e1d1_223484cuda3std3__45__cpo6cbeginE
	.align		8
        /*0028*/ 	.dword	_ZN40_INTERNAL_480fbcb0_4_k_cu_6579e1d1_223484cuda3std3__45__cpo4cendE
	.align		8
        /*0030*/ 	.dword	_ZN40_INTERNAL_480fbcb0_4_k_cu_6579e1d1_223484cuda3std3__442_GLOBAL__N__480fbcb0_4_k_cu_6579e1d1_223486ignoreE
	.align		8
        /*0038*/ 	.dword	_ZN40_INTERNAL_480fbcb0_4_k_cu_6579e1d1_223484cuda3std3__419piecewise_constructE
	.align		8
        /*0040*/ 	.dword	_ZN40_INTERNAL_480fbcb0_4_k_cu_6579e1d1_223484cuda3std3__48in_placeE
	.align		8
        /*0048*/ 	.dword	_ZN40_INTERNAL_480fbcb0_4_k_cu_6579e1d1_223484cuda3std6ranges3__45__cpo4swapE
	.align		8
        /*0050*/ 	.dword	_ZN40_INTERNAL_480fbcb0_4_k_cu_6579e1d1_223484cuda3std6ranges3__45__cpo9iter_moveE
	.align		8
        /*0058*/ 	.dword	_ZN40_INTERNAL_480fbcb0_4_k_cu_6579e1d1_223484cute7productE
	.align		8
        /*0060*/ 	.dword	_ZN40_INTERNAL_480fbcb0_4_k_cu_6579e1d1_223484cute1_E
	.align		8
        /*0068*/ 	.dword	$str$22
	.align		8
        /*0070*/ 	.dword	$str$23


//--------------------- .text._ZN7cutlass13device_kernelINS_4gemm6kernel13GemmUniversalIN4cute5tupleIJiiiiEEENS1_10collective13CollectiveMmaINS1_34MainloopSm90TmaGmmaWarpSpecializedILi5ENS5_IJNS4_1CILi1EEENSA_ILi2EEESB_EEENS1_32KernelTmaWarpSpecializedPingpongEEENS5_IJNSA_ILi64EEENSA_ILi256EEESG_EEENS_6half_tENS5_IJlSB_lEEESJ_SK_NS4_8TiledMMAINS4_8MMA_AtomIJNS4_4SM904GMMA26MMA_64x256x16_F32F16F16_SSILNSO_5MajorE0ELSQ_0ELNSO_7ScaleInE1ELSR_1EEEEEENS4_6LayoutINS5_IJSB_SB_SB_EEENS5_IJNSA_ILi0EEESW_SW_EEEEENS5_IJNS4_10UnderscoreESZ_SZ_EEEEENS4_23SM90_TMA_LOAD_MULTICASTENS4_14ComposedLayoutINS4_7SwizzleILi3ELi4ELi3EEENS4_18smem_ptr_flag_bitsILi16EEENSU_INS5_IJNSA_ILi8EEESG_EEENS5_IJSG_SB_EEEEEEEvNS4_8identityENS4_13SM90_TMA_LOADES1C_vS1D_EENS_8epilogue10collective6detail29Sm90TmaWarpSpecializedAdapterINS1H_15DefaultEpilogueISJ_SK_SK_NS1G_6thread17LinearCombinationISJ_Li1EffLNS1L_9ScaleType4KindE0ELNS_15FloatRoundStyleE2ESJ_EENS1_15EpilogueDefaultEEEEEvvEEEEvNT_6ParamsE --------------------------
	.section	.text._ZN7cutlass13device_kernelINS_4gemm6kernel13GemmUniversalIN4cute5tupleIJiiiiEEENS1_10collective13CollectiveMmaINS1_34MainloopSm90TmaGmmaWarpSpecializedILi5ENS5_IJNS4_1CILi1EEENSA_ILi2EEESB_EEENS1_32KernelTmaWarpSpecializedPingpongEEENS5_IJNSA_ILi64EEENSA_ILi256EEESG_EEENS_6half_tENS5_IJlSB_lEEESJ_SK_NS4_8TiledMMAINS4_8MMA_AtomIJNS4_4SM904GMMA26MMA_64x256x16_F32F16F16_SSILNSO_5MajorE0ELSQ_0ELNSO_7ScaleInE1ELSR_1EEEEEENS4_6LayoutINS5_IJSB_SB_SB_EEENS5_IJNSA_ILi0EEESW_SW_EEEEENS5_IJNS4_10UnderscoreESZ_SZ_EEEEENS4_23SM90_TMA_LOAD_MULTICASTENS4_14ComposedLayoutINS4_7SwizzleILi3ELi4ELi3EEENS4_18smem_ptr_flag_bitsILi16EEENSU_INS5_IJNSA_ILi8EEESG_EEENS5_IJSG_SB_EEEEEEEvNS4_8identityENS4_13SM90_TMA_LOADES1C_vS1D_EENS_8epilogue10collective6detail29Sm90TmaWarpSpecializedAdapterINS1H_15DefaultEpilogueISJ_SK_SK_NS1G_6thread17LinearCombinationISJ_Li1EffLNS1L_9ScaleType4KindE0ELNS_15FloatRoundStyleE2ESJ_EENS1_15EpilogueDefaultEEEEEvvEEEEvNT_6ParamsE,"ax",@progbits
	.align	128
.text._ZN7cutlass13device_kernelINS_4gemm6kernel13GemmUniversalIN4cute5tupleIJiiiiEEENS1_10collective13CollectiveMmaINS1_34MainloopSm90TmaGmmaWarpSpecializedILi5ENS5_IJNS4_1CILi1EEENSA_ILi2EEESB_EEENS1_32KernelTmaWarpSpecializedPingpongEEENS5_IJNSA_ILi64EEENSA_ILi256EEESG_EEENS_6half_tENS5_IJlSB_lEEESJ_SK_NS4_8TiledMMAINS4_8MMA_AtomIJNS4_4SM904GMMA26MMA_64x256x16_F32F16F16_SSILNSO_5MajorE0ELSQ_0ELNSO_7ScaleInE1ELSR_1EEEEEENS4_6LayoutINS5_IJSB_SB_SB_EEENS5_IJNSA_ILi0EEESW_SW_EEEEENS5_IJNS4_10UnderscoreESZ_SZ_EEEEENS4_23SM90_TMA_LOAD_MULTICASTENS4_14ComposedLayoutINS4_7SwizzleILi3ELi4ELi3EEENS4_18smem_ptr_flag_bitsILi16EEENSU_INS5_IJNSA_ILi8EEESG_EEENS5_IJSG_SB_EEEEEEEvNS4_8identityENS4_13SM90_TMA_LOADES1C_vS1D_EENS_8epilogue10collective6detail29Sm90TmaWarpSpecializedAdapterINS1H_15DefaultEpilogueISJ_SK_SK_NS1G_6thread17LinearCombinationISJ_Li1EffLNS1L_9ScaleType4KindE0ELNS_15FloatRoundStyleE2ESJ_EENS1_15EpilogueDefaultEEEEEvvEEEEvNT_6ParamsE:
        .type           _ZN7cutlass13device_kernelINS_4gemm6kernel13GemmUniversalIN4cute5tupleIJiiiiEEENS1_10collective13CollectiveMmaINS1_34MainloopSm90TmaGmmaWarpSpecializedILi5ENS5_IJNS4_1CILi1EEENSA_ILi2EEESB_EEENS1_32KernelTmaWarpSpecializedPingpongEEENS5_IJNSA_ILi64EEENSA_ILi256EEESG_EEENS_6half_tENS5_IJlSB_lEEESJ_SK_NS4_8TiledMMAINS4_8MMA_AtomIJNS4_4SM904GMMA26MMA_64x256x16_F32F16F16_SSILNSO_5MajorE0ELSQ_0ELNSO_7ScaleInE1ELSR_1EEEEEENS4_6LayoutINS5_IJSB_SB_SB_EEENS5_IJNSA_ILi0EEESW_SW_EEEEENS5_IJNS4_10UnderscoreESZ_SZ_EEEEENS4_23SM90_TMA_LOAD_MULTICASTENS4_14ComposedLayoutINS4_7SwizzleILi3ELi4ELi3EEENS4_18smem_ptr_flag_bitsILi16EEENSU_INS5_IJNSA_ILi8EEESG_EEENS5_IJSG_SB_EEEEEEEvNS4_8identityENS4_13SM90_TMA_LOADES1C_vS1D_EENS_8epilogue10collective6detail29Sm90TmaWarpSpecializedAdapterINS1H_15DefaultEpilogueISJ_SK_SK_NS1G_6thread17LinearCombinationISJ_Li1EffLNS1L_9ScaleType4KindE0ELNS_15FloatRoundStyleE2ESJ_EENS1_15EpilogueDefaultEEEEEvvEEEEvNT_6ParamsE,@function
        .size           _ZN7cutlass13device_kernelINS_4gemm6kernel13GemmUniversalIN4cute5tupleIJiiiiEEENS1_10collective13CollectiveMmaINS1_34MainloopSm90TmaGmmaWarpSpecializedILi5ENS5_IJNS4_1CILi1EEENSA_ILi2EEESB_EEENS1_32KernelTmaWarpSpecializedPingpongEEENS5_IJNSA_ILi64EEENSA_ILi256EEESG_EEENS_6half_tENS5_IJlSB_lEEESJ_SK_NS4_8TiledMMAINS4_8MMA_AtomIJNS4_4SM904GMMA26MMA_64x256x16_F32F16F16_SSILNSO_5MajorE0ELSQ_0ELNSO_7ScaleInE1ELSR_1EEEEEENS4_6LayoutINS5_IJSB_SB_SB_EEENS5_IJNSA_ILi0EEESW_SW_EEEEENS5_IJNS4_10UnderscoreESZ_SZ_EEEEENS4_23SM90_TMA_LOAD_MULTICASTENS4_14ComposedLayoutINS4_7SwizzleILi3ELi4ELi3EEENS4_18smem_ptr_flag_bitsILi16EEENSU_INS5_IJNSA_ILi8EEESG_EEENS5_IJSG_SB_EEEEEEEvNS4_8identityENS4_13SM90_TMA_LOADES1C_vS1D_EENS_8epilogue10collective6detail29Sm90TmaWarpSpecializedAdapterINS1H_15DefaultEpilogueISJ_SK_SK_NS1G_6thread17LinearCombinationISJ_Li1EffLNS1L_9ScaleType4KindE0ELNS_15FloatRoundStyleE2ESJ_EENS1_15EpilogueDefaultEEEEEvvEEEEvNT_6ParamsE,(.L_x_331 - _ZN7cutlass13device_kernelINS_4gemm6kernel13GemmUniversalIN4cute5tupleIJiiiiEEENS1_10collective13CollectiveMmaINS1_34MainloopSm90TmaGmmaWarpSpecializedILi5ENS5_IJNS4_1CILi1EEENSA_ILi2EEESB_EEENS1_32KernelTmaWarpSpecializedPingpongEEENS5_IJNSA_ILi64EEENSA_ILi256EEESG_EEENS_6half_tENS5_IJlSB_lEEESJ_SK_NS4_8TiledMMAINS4_8MMA_AtomIJNS4_4SM904GMMA26MMA_64x256x16_F32F16F16_SSILNSO_5MajorE0ELSQ_0ELNSO_7ScaleInE1ELSR_1EEEEEENS4_6LayoutINS5_IJSB_SB_SB_EEENS5_IJNSA_ILi0EEESW_SW_EEEEENS5_IJNS4_10UnderscoreESZ_SZ_EEEEENS4_23SM90_TMA_LOAD_MULTICASTENS4_14ComposedLayoutINS4_7SwizzleILi3ELi4ELi3EEENS4_18smem_ptr_flag_bitsILi16EEENSU_INS5_IJNSA_ILi8EEESG_EEENS5_IJSG_SB_EEEEEEEvNS4_8identityENS4_13SM90_TMA_LOADES1C_vS1D_EENS_8epilogue10collective6detail29Sm90TmaWarpSpecializedAdapterINS1H_15DefaultEpilogueISJ_SK_SK_NS1G_6thread17LinearCombinationISJ_Li1EffLNS1L_9ScaleType4KindE0ELNS_15FloatRoundStyleE2ESJ_EENS1_15EpilogueDefaultEEEEEvvEEEEvNT_6ParamsE)
        .other          _ZN7cutlass13device_kernelINS_4gemm6kernel13GemmUniversalIN4cute5tupleIJiiiiEEENS1_10collective13CollectiveMmaINS1_34MainloopSm90TmaGmmaWarpSpecializedILi5ENS5_IJNS4_1CILi1EEENSA_ILi2EEESB_EEENS1_32KernelTmaWarpSpecializedPingpongEEENS5_IJNSA_ILi64EEENSA_ILi256EEESG_EEENS_6half_tENS5_IJlSB_lEEESJ_SK_NS4_8TiledMMAINS4_8MMA_AtomIJNS4_4SM904GMMA26MMA_64x256x16_F32F16F16_SSILNSO_5MajorE0ELSQ_0ELNSO_7ScaleInE1ELSR_1EEEEEENS4_6LayoutINS5_IJSB_SB_SB_EEENS5_IJNSA_ILi0EEESW_SW_EEEEENS5_IJNS4_10UnderscoreESZ_SZ_EEEEENS4_23SM90_TMA_LOAD_MULTICASTENS4_14ComposedLayoutINS4_7SwizzleILi3ELi4ELi3EEENS4_18smem_ptr_flag_bitsILi16EEENSU_INS5_IJNSA_ILi8EEESG_EEENS5_IJSG_SB_EEEEEEEvNS4_8identityENS4_13SM90_TMA_LOADES1C_vS1D_EENS_8epilogue10collective6detail29Sm90TmaWarpSpecializedAdapterINS1H_15DefaultEpilogueISJ_SK_SK_NS1G_6thread17LinearCombinationISJ_Li1EffLNS1L_9ScaleType4KindE0ELNS_15FloatRoundStyleE2ESJ_EENS1_15EpilogueDefaultEEEEEvvEEEEvNT_6ParamsE,@"STO_CUDA_ENTRY STV_DEFAULT"
_ZN7cutlass13device_kernelINS_4gemm6kernel13GemmUniversalIN4cute5tupleIJiiiiEEENS1_10collective13CollectiveMmaINS1_34MainloopSm90TmaGmmaWarpSpecializedILi5ENS5_IJNS4_1CILi1EEENSA_ILi2EEESB_EEENS1_32KernelTmaWarpSpecializedPingpongEEENS5_IJNSA_ILi64EEENSA_ILi256EEESG_EEENS_6half_tENS5_IJlSB_lEEESJ_SK_NS4_8TiledMMAINS4_8MMA_AtomIJNS4_4SM904GMMA26MMA_64x256x16_F32F16F16_SSILNSO_5MajorE0ELSQ_0ELNSO_7ScaleInE1ELSR_1EEEEEENS4_6LayoutINS5_IJSB_SB_SB_EEENS5_IJNSA_ILi0EEESW_SW_EEEEENS5_IJNS4_10UnderscoreESZ_SZ_EEEEENS4_23SM90_TMA_LOAD_MULTICASTENS4_14ComposedLayoutINS4_7SwizzleILi3ELi4ELi3EEENS4_18smem_ptr_flag_bitsILi16EEENSU_INS5_IJNSA_ILi8EEESG_EEENS5_IJSG_SB_EEEEEEEvNS4_8identityENS4_13SM90_TMA_LOADES1C_vS1D_EENS_8epilogue10collective6detail29Sm90TmaWarpSpecializedAdapterINS1H_15DefaultEpilogueISJ_SK_SK_NS1G_6thread17LinearCombinationISJ_Li1EffLNS1L_9ScaleType4KindE0ELNS_15FloatRoundStyleE2ESJ_EENS1_15EpilogueDefaultEEEEEvvEEEEvNT_6ParamsE:
[----:B------:R-:W0:Y:S02]  /*0000*/  LDC R1, c[0x0][0x28] ;  /* 0x00000a00ff017b82 */ /* 0x000e240000000800 */
[----:B0-----:R-:W-:Y:S01]  /*0010*/  VIADD R1, R1, 0xfffffff8 ;  /* 0xfffffff801017836 */ /* 0x001fe20000000000 */
[----:B------:R-:W0:Y:S01]  /*0020*/  S2R R4, SR_TID.X ;  /* 0x0000000000047919 */ /* 0x000e220000002100 */
[----:B------:R-:W-:Y:S01]  /*0030*/  ELECT P0, URZ, PT ;  /* 0x00000000003f782f */ /* 0x000fe20003800000 */
[----:B------:R-:W-:Y:S01]  /*0040*/  BSSY B0, `(.L_x_0) ;  /* 0x000000f000007945 */ /* 0x000fe20003800000 */
[--C-:B0-----:R-:W-:Y:S02]  /*0050*/  SHF.R.U32.HI R0, RZ, 0x5, R4.reuse ;  /* 0x00000005ff007819 */ /* 0x101fe40000011604 */
[----:B------:R-:W-:-:S03]  /*0060*/  SHF.R.U32.HI R7, RZ, 0x7, R4 ;  /* 0x00000007ff077819 */ /* 0x000fc60000011604 */
[----:B------:R-:W0:Y:S04]  /*0070*/  SHFL.IDX PT, R2, R0, RZ, 0x1f ;  /* 0x00001fff00027589 */ /* 0x000e2800000e0000 */
[----:B------:R1:W2:Y:S01]  /*0080*/  SHFL.IDX PT, R10, R7, RZ, 0x1f ;  /* 0x00001fff070a7589 */ /* 0x0002a200000e0000 */
[----:B0-----:R-:W-:-:S13]  /*0090*/  ISETP.NE.OR P0, PT, R2, RZ, !P0 ;  /* 0x000000ff0200720c */ /* 0x001fda0004705670 */
[----:B-12---:R-:W-:Y:S05]  /*00a0*/  @P0 BRA `(.L_x_1) ;  /* 0x0000000000200947 */ /* 0x006fea0003800000 */
[----:B------:R-:W-:Y:S02]  /*00b0*/  ULDC.64 UR4, c[0x0][0x198] ;  /* 0x0000660000047ab9 */ /* 0x000fe40000000a00 */
[----:B------:R-:W-:Y:S02]  /*00c0*/  UIADD3 UR6, UP0, UR4, 0xf0, URZ ;  /* 0x000000f004067890 */ /* 0x000fe4000ff1e03f */
[----:B------:R-:W-:Y:S02]  /*00d0*/  UIADD3 UR4, UP1, UR4, 0x1f0, URZ ;  /* 0x000001f004047890 */ /* 0x000fe4000ff3e03f */
[----:B------:R-:W-:Y:S02]  /*00e0*/  UIADD3.X UR7, URZ, UR5, URZ, UP0, !UPT ;  /* 0x000000053f077290 */ /* 0x000fe400087fe43f */
[----:B------:R-:W-:-:S07]  /*00f0*/  UIADD3.X UR5, URZ, UR5, URZ, UP1, !UPT ;  /* 0x000000053f057290 */ /* 0x000fce0008ffe43f */
[----:B------:R0:W-:Y:S02]  /*0100*/  UTMACCTL.PF [UR6] ;  /* 0x00000000060079b9 */ /* 0x0001e40008040000 */
[----:B------:R0:W-:Y:S02]  /*0110*/  UTMACCTL.PF [UR4] ;  /* 0x00000000040079b9 */ /* 0x0001e40008040000 */
[----:B0-----:R-:W-:Y:S01]  /*0120*/  NOP ;  /* 0x0000000000007918 */ /* 0x001fe20000000000 */
.L_x_1:
[----:B------:R-:W-:Y:S05]  /*0130*/  BSYNC B0 ;  /* 0x0000000000007941 */ /* 0x000fea0003800000 */
.L_x_0:
[----:B------:R-:W0:Y:S02]  /*0140*/  SHFL.IDX PT, R8, R0, RZ, 0x1f ;  /* 0x00001fff00087589 */ /* 0x000e2400000e0000 */
[----:B0-----:R-:W-:-:S13]  /*0150*/  ISETP.NE.AND P0, PT, R8, RZ, PT ;  /* 0x000000ff0800720c */ /* 0x001fda0003f05270 */
[----:B------:R-:W-:Y:S05]  /*0160*/  @P0 BRA `(.L_x_2) ;  /* 0x0000000000600947 */ /* 0x000fea0003800000 */
[----:B------:R-:W0:Y:S01]  /*0170*/  S2UR UR8, SR_CgaCtaId ;  /* 0x00000000000879c3 */ /* 0x000e220000008800 */
[----:B------:R-:W-:Y:S01]  /*0180*/  UMOV UR4, 0x400 ;  /* 0x0000040000047882 */ /* 0x000fe20000000000 */
[----:B------:R-:W-:Y:S01]  /*0190*/  UMOV UR5, 0x1 ;  /* 0x0000000100057882 */ /* 0x000fe20000000000 */
[----:B------:R-:W-:Y:S01]  /*01a0*/  UMOV UR6, 0x2 ;  /* 0x0000000200067882 */ /* 0x000fe20000000000 */
[----:B------:R-:W-:Y:S01]  /*01b0*/  ELECT P0, URZ, PT ;  /* 0x00000000003f782f */ /* 0x000fe20003800000 */
[----:B------:R-:W-:-:S04]  /*01c0*/  UIADD3 UR6, -UR6, 0x100000, URZ ;  /* 0x0010000006067890 */ /* 0x000fc8000fffe13f */
[----:B------:R-:W-:Y:S02]  /*01d0*/  USHF.L.U32 UR7, UR6, 0xb, URZ ;  /* 0x0000000b06077899 */ /* 0x000fe4000800063f */
[----:B------:R-:W-:Y:S02]  /*01e0*/  USHF.L.U32 UR6, UR6, 0x1, URZ ;  /* 0x0000000106067899 */ /* 0x000fe4000800063f */
[----:B0-----:R-:W-:Y:S02]  /*01f0*/  ULEA UR8, UR8, UR4, 0x18 ;  /* 0x0000000408087291 */ /* 0x001fe4000f8ec03f */
[----:B------:R-:W-:-:S04]  /*0200*/  UIADD3 UR4, -UR5, 0x100000, URZ ;  /* 0x0010000005047890 */ /* 0x000fc8000fffe13f */
[----:B------:R-:W-:Y:S02]  /*0210*/  USHF.L.U32 UR5, UR4, 0xb, URZ ;  /* 0x0000000b04057899 */ /* 0x000fe4000800063f */
[----:B------:R-:W-:Y:S01]  /*0220*/  USHF.L.U32 UR4, UR4, 0x1, URZ ;  /* 0x0000000104047899 */ /* 0x000fe2000800063f */
[----:B------:R-:W0:Y:S11]  /*0230*/  FENCE.VIEW.ASYNC.S ;  /* 0x00000000000073c6 */ /* 0x000e360000000000 */
[----:B0-----:R0:W1:Y:S01]  /*0240*/  SYNCS.EXCH.64 URZ, [UR8], UR4 ;  /* 0x00000004083f75b2 */ /* 0x0010620008000100 */
[----:B------:R0:W2:Y:S01]  /*0250*/  SYNCS.EXCH.64 URZ, [UR8+0x28], UR6 ;  /* 0x00002806083f75b2 */ /* 0x0000a20008000100 */
[----:B------:R0:W3:Y:S01]  /*0260*/  SYNCS.EXCH.64 URZ, [UR8+0x8], UR4 ;  /* 0x00000804083f75b2 */ /* 0x0000e20008000100 */
[----:B------:R0:W4:Y:S01]  /*0270*/  SYNCS.EXCH.64 URZ, [UR8+0x30], UR6 ;  /* 0x00003006083f75b2 */ /* 0x0001220008000100 */
[----:B------:R0:W0:Y:S01]  /*0280*/  SYNCS.EXCH.64 URZ, [UR8+0x10], UR4 ;  /* 0x00001004083f75b2 */ /* 0x0000220008000100 */
[----:B------:R0:W0:Y:S01]  /*0290*/  SYNCS.EXCH.64 URZ, [UR8+0x38], UR6 ;  /* 0x00003806083f75b2 */ /* 0x0000220008000100 */
[----:B------:R0:W0:Y:S01]  /*02a0*/  SYNCS.EXCH.64 URZ, [UR8+0x18], UR4 ;  /* 0x00001804083f75b2 */ /* 0x0000220008000100 */
[----:B------:R0:W0:Y:S01]  /*02b0*/  SYNCS.EXCH.64 URZ, [UR8+0x40], UR6 ;  /* 0x00004006083f75b2 */ /* 0x0000220008000100 */
[----:B------:R0:W0:Y:S01]  /*02c0*/  SYNCS.EXCH.64 URZ, [UR8+0x20], UR4 ;  /* 0x00002004083f75b2 */ /* 0x0000220008000100 */
[----:B------:R0:W0:Y:S01]  /*02d0*/  SYNCS.EXCH.64 URZ, [UR8+0x48], UR6 ;  /* 0x00004806083f75b2 */ /* 0x0000220008000100 */
[----:B------:R-:W-:Y:S01]  /*02e0*/  NOP ;  /* 0x0000000000007918 */ /* 0x000fe20000000000 */
.L_x_2:
[----:B------:R-:W5:Y:S01]  /*02f0*/  SHFL.IDX PT, R9, R0, RZ, 0x1f ;  /* 0x00001fff00097589 */ /* 0x000f6200000e0000 */
[----:B------:R-:W1:Y:S01]  /*0300*/  S2UR UR12, SR_CTAID.X ;  /* 0x00000000000c79c3 */ /* 0x000e620000002500 */
[----:B------:R-:W-:Y:S02]  /*0310*/  SHF.R.S32.HI R3, RZ, 0x1f, R4 ;  /* 0x0000001fff037819 */ /* 0x000fe40000011404 */
[----:B------:R-:W-:Y:S01]  /*0320*/  ELECT P0, URZ, PT ;  /* 0x00000000003f782f */ /* 0x000fe20003800000 */
[----:B------:R-:W2:Y:S01]  /*0330*/  SHFL.IDX PT, R5, R0, RZ, 0x1f ;  /* 0x00001fff00057589 */ /* 0x000ea200000e0000 */
[----:B------:R-:W-:Y:S02]  /*0340*/  ELECT P1, URZ, PT ;  /* 0x00000000003f782f */ /* 0x000fe40003820000 */
[----:B------:R-:W-:Y:S01]  /*0350*/  LEA.HI R3, R3, R4, RZ, 0x7 ;  /* 0x0000000403037211 */ /* 0x000fe200078f38ff */
[----:B0-----:R-:W-:Y:S01]  /*0360*/  ULDC UR4, c[0x0][0x150] ;  /* 0x0000540000047ab9 */ /* 0x001fe20000000800 */
[----:B------:R-:W0:Y:S01]  /*0370*/  S2R R6, SR_CTAID.Y ;  /* 0x0000000000067919 */ /* 0x000e220000002600 */
[----:B------:R-:W-:Y:S01]  /*0380*/  SHF.R.S32.HI R11, RZ, 0x1f, R8 ;  /* 0x0000001fff0b7819 */ /* 0x000fe20000011408 */
[----:B------:R-:W3:Y:S01]  /*0390*/  LDC R21, c[0x0][0x148] ;  /* 0x00005200ff157b82 */ /* 0x000ee20000000800 */
[----:B------:R-:W-:Y:S01]  /*03a0*/  LOP3.LUT R3, R3, 0xffffff80, RZ, 0xc0, !PT ;  /* 0xffffff8003037812 */ /* 0x000fe200078ec0ff */
[----:B------:R-:W-:Y:S01]  /*03b0*/  UMOV UR11, 0x80 ;  /* 0x00000080000b7882 */ /* 0x000fe20000000000 */
[----:B------:R-:W-:Y:S01]  /*03c0*/  LEA.HI R11, R11, R8, RZ, 0x2 ;  /* 0x000000080b0b7211 */ /* 0x000fe200078f10ff */
[----:B------:R-:W-:Y:S01]  /*03d0*/  NOP ;  /* 0x0000000000007918 */ /* 0x000fe20000000000 */
[----:B------:R-:W-:Y:S01]  /*03e0*/  NOP ;  /* 0x0000000000007918 */ /* 0x000fe20000000000 */
[----:B------:R-:W-:Y:S01]  /*03f0*/  IMAD.IADD R3, R4, 0x1, -R3 ;  /* 0x0000000104037824 */ /* 0x000fe200078e0a03 */
[----:B------:R-:W-:Y:S01]  /*0400*/  LOP3.LUT R11, R11, 0x3ffffffc, RZ, 0xc0, !PT ;  /* 0x3ffffffc0b0b7812 */ /* 0x000fe200078ec0ff */
[----:B------:R-:W4:Y:S01]  /*0410*/  LDC R15, c[0x0][0x140] ;  /* 0x00005000ff0f7b82 */ /* 0x000f220000000800 */
[C---:B------:R-:W-:Y:S01]  /*0420*/  VIADD R35, R10.reuse, 0xffffffff ;  /* 0xffffffff0a237836 */ /* 0x040fe20000000000 */
[----:B------:R-:W-:-:S02]  /*0430*/  ISETP.NE.AND P2, PT, R10, RZ, PT ;  /* 0x000000ff0a00720c */ /* 0x000fc40003f45270 */
[----:B------:R-:W-:Y:S01]  /*0440*/  SHF.R.S32.HI R14, RZ, 0x1f, R3 ;  /* 0x0000001fff0e7819 */ /* 0x000fe20000011403 */
[----:B------:R-:W-:Y:S01]  /*0450*/  IMAD.IADD R11, R8, 0x1, -R11 ;  /* 0x00000001080b7824 */ /* 0x000fe200078e0a0b */
[----:B-----5:R-:W-:Y:S02]  /*0460*/  ISETP.NE.OR P0, PT, R9, RZ, !P0 ;  /* 0x000000ff0900720c */ /* 0x020fe40004705670 */
[----:B-1----:R-:W-:Y:S01]  /*0470*/  I2FP.F32.U32 R12, UR12 ;  /* 0x0000000c000c7c45 */ /* 0x002fe20008201000 */
[----:B------:R-:W1:Y:S01]  /*0480*/  LDC R13, c[0x0][0x144] ;  /* 0x00005100ff0d7b82 */ /* 0x000e620000000800 */
[----:B--2---:R-:W-:Y:S02]  /*0490*/  ISETP.NE.OR P1, PT, R5, RZ, !P1 ;  /* 0x000000ff0500720c */ /* 0x004fe40004f25670 */
[----:B------:R-:W-:Y:S01]  /*04a0*/  LEA.HI R0, R14, R3, RZ, 0x3 ;  /* 0x000000030e007211 */ /* 0x000fe200078f18ff */
[----:B------:R-:W-:Y:S01]  /*04b0*/  FMUL R12, R12, UR4 ;  /* 0x000000040c0c7c20 */ /* 0x000fe20008400000 */
[----:B------:R-:W-:Y:S01]  /*04c0*/  ULDC UR4, c[0x0][0x154] ;  /* 0x0000550000047ab9 */ /* 0x000fe20000000800 */
[----:B------:R-:W-:-:S02]  /*04d0*/  SHF.R.S32.HI R5, RZ, 0x1f, R2 ;  /* 0x0000001fff057819 */ /* 0x000fc40000011402 */
[--C-:B------:R-:W-:Y:S02]  /*04e0*/  SHF.R.S32.HI R9, RZ, 0x3, R0.reuse ;  /* 0x00000003ff097819 */ /* 0x100fe40000011400 */
[----:B------:R-:W-:Y:S01]  /*04f0*/  VOTEU.ALL UP0, P0 ;  /* 0x00000000003f7886 */ /* 0x000fe20000000000 */
[----:B------:R-:W-:Y:S01]  /*0500*/  SHF.R.S32.HI R0, RZ, 0x1f, R0 ;  /* 0x0000001fff007819 */ /* 0x000fe20000011400 */
[----:B------:R-:W2:Y:S01]  /*0510*/  F2I.U32.TRUNC.NTZ R12, R12 ;  /* 0x0000000c000c7305 */ /* 0x000ea2000020f000 */
[----:B0-----:R-:W-:Y:S01]  /*0520*/  I2FP.F32.U32 R8, R6 ;  /* 0x0000000600087245 */ /* 0x001fe20000201000 */
[----:B------:R-:W-:Y:S01]  /*0530*/  VOTEU.ALL UP1, P1 ;  /* 0x00000000003f7886 */ /* 0x000fe20000820000 */
[----:B------:R-:W0:Y:S01]  /*0540*/  @!UP0 S2UR UR7, SR_CgaCtaId ;  /* 0x00000000000789c3 */ /* 0x000e220000008800 */
[----:B------:R-:W-:Y:S01]  /*0550*/  LEA.HI R0, R0, R9, RZ, 0x2 ;  /* 0x0000000900007211 */ /* 0x000fe200078f10ff */
[----:B------:R-:W-:Y:S01]  /*0560*/  @!UP0 UMOV UR6, 0x400 ;  /* 0x0000040000068882 */ /* 0x000fe20000000000 */
[----:B------:R-:W-:Y:S01]  /*0570*/  FMUL R8, R8, UR4 ;  /* 0x0000000408087c20 */ /* 0x000fe20008400000 */
[----:B------:R-:W-:Y:S01]  /*0580*/  LEA.HI R5, R5, R2, RZ, 0x2 ;  /* 0x0000000205057211 */ /* 0x000fe200078f10ff */
[----:B------:R-:W-:Y:S01]  /*0590*/  UMOV UR4, 0x20 ;  /* 0x0000002000047882 */ /* 0x000fe20000000000 */
[----:B------:R-:W-:Y:S01]  /*05a0*/  LOP3.LUT R0, R0, 0xfffffffc, RZ, 0xc0, !PT ;  /* 0xfffffffc00007812 */ /* 0x000fe200078ec0ff */
[----:B------:R-:W-:-:S04]  /*05b0*/  @!UP0 UIADD3 UR4, -UR4, 0x100000, URZ ;  /* 0x0010000004048890 */ /* 0x000fc8000fffe13f */
[----:B------:R-:W-:Y:S02]  /*05c0*/  @!UP0 USHF.L.U32 UR5, UR4, 0xb, URZ ;  /* 0x0000000b04058899 */ /* 0x000fe4000800063f */
[----:B------:R-:W-:Y:S01]  /*05d0*/  @!UP0 USHF.L.U32 UR4, UR4, 0x1, URZ ;  /* 0x0000000104048899 */ /* 0x000fe2000800063f */
[----:B------:R-:W5:Y:S01]  /*05e0*/  @!UP1 S2UR UR10, SR_CgaCtaId ;  /* 0x00000000000a99c3 */ /* 0x000f620000008800 */
[----:B------:R-:W3:Y:S01]  /*05f0*/  F2I.U32.TRUNC.NTZ R8, R8 ;  /* 0x0000000800087305 */ /* 0x000ee2000020f000 */
[----:B------:R-:W-:Y:S01]  /*0600*/  LOP3.LUT R5, R5, 0xfffffffc, RZ, 0xc0, !PT ;  /* 0xfffffffc05057812 */ /* 0x000fe200078ec0ff */
[----:B------:R-:W-:Y:S01]  /*0610*/  IMAD.IADD R0, R9, 0x1, -R0 ;  /* 0x0000000109007824 */ /* 0x000fe200078e0a00 */
[----:B------:R-:W-:Y:S01]  /*0620*/  @!UP1 UMOV UR9, 0x400 ;  /* 0x0000040000099882 */ /* 0x000fe20000000000 */
[----:B--2---:R-:W-:Y:S01]  /*0630*/  IMAD.MOV R12, RZ, RZ, -R12 ;  /* 0x000000ffff0c7224 */ /* 0x004fe200078e0a0c */
[----:B------:R-:W-:Y:S01]  /*0640*/  VOTEU.ALL UP2, P1 ;  /* 0x00000000003f7886 */ /* 0x000fe20000840000 */
[----:B------:R-:W-:Y:S01]  /*0650*/  IMAD R0, R11, 0x4, R0 ;  /* 0x000000040b007824 */ /* 0x000fe200078e0200 */
[----:B------:R-:W-:Y:S01]  /*0660*/  VOTEU.ALL UP3, P1 ;  /* 0x00000000003f7886 */ /* 0x000fe20000860000 */
[----:B------:R-:W-:Y:S01]  /*0670*/  IMAD.IADD R5, R2, 0x1, -R5 ;  /* 0x0000000102057824 */ /* 0x000fe200078e0a05 */
[----:B------:R-:W-:Y:S01]  /*0680*/  VOTEU.ALL UP4, P1 ;  /* 0x00000000003f7886 */ /* 0x000fe20000880000 */
[C---:B------:R-:W-:Y:S01]  /*0690*/  IMAD.SHL.U32 R9, R0.reuse, 0x4, RZ ;  /* 0x0000000400097824 */ /* 0x040fe200078e00ff */
[----:B------:R-:W-:Y:S01]  /*06a0*/  VOTEU.ALL UP5, P1 ;  /* 0x00000000003f7886 */ /* 0x000fe200008a0000 */
[----:B----4-:R-:W-:Y:S01]  /*06b0*/  ISETP.EQ.U32.AND P3, PT, R15, 0x1, PT ;  /* 0x000000010f00780c */ /* 0x010fe20003f62070 */
[----:B-1----:R-:W-:Y:S01]  /*06c0*/  IMAD R20, R13, R12, UR12 ;  /* 0x0000000c0d147e24 */ /* 0x002fe2000f8e020c */
[----:B------:R-:W-:Y:S01]  /*06d0*/  ISETP.NE.AND P1, PT, R5, 0x3, PT ;  /* 0x000000030500780c */ /* 0x000fe20003f25270 */
[----:B0-----:R-:W-:Y:S01]  /*06e0*/  @!UP0 ULEA UR8, UR7, UR6, 0x18 ;  /* 0x0000000607088291 */ /* 0x001fe2000f8ec03f */
[----:B---3--:R-:W-:Y:S01]  /*06f0*/  IMAD.MOV R24, RZ, RZ, -R8 ;  /* 0x000000ffff187224 */ /* 0x008fe200078e0a08 */
[----:B------:R-:W-:Y:S01]  /*0700*/  LOP3.LUT R152, R0, 0xc, R9, 0x78, !PT ;  /* 0x0000000c00987812 */ /* 0x000fe200078e7809 */
[----:B------:R-:W-:-:S04]  /*0710*/  @!UP1 UIADD3 UR6, -UR11, 0x100000, URZ ;  /* 0x001000000b069890 */ /* 0x000fc8000fffe13f */
[----:B------:R-:W-:Y:S02]  /*0720*/  @!UP1 USHF.L.U32 UR7, UR6, 0xb, URZ ;  /* 0x0000000b06079899 */ /* 0x000fe4000800063f */
[----:B------:R-:W-:Y:S01]  /*0730*/  @!UP1 USHF.L.U32 UR6, UR6, 0x1, URZ ;  /* 0x0000000106069899 */ /* 0x000fe2000800063f */
[----:B------:R-:W-:Y:S01]  /*0740*/  ISETP.EQ.OR P1, PT, R5, RZ, !P1 ;  /* 0x000000ff0500720c */ /* 0x000fe20004f22670 */
[----:B------:R-:W-:Y:S01]  /*0750*/  IMAD R9, R21, R24, R6 ;  /* 0x0000001815097224 */ /* 0x000fe200078e0206 */
[----:B------:R-:W-:Y:S01]  /*0760*/  VOTEU.ALL UP0, P0 ;  /* 0x00000000003f7886 */ /* 0x000fe20000000000 */
[----:B------:R-:W-:Y:S01]  /*0770*/  ISETP.GE.U32.AND P5, PT, R35, 0x2, PT ;  /* 0x000000022300780c */ /* 0x000fe20003fa6070 */
[----:B-----5:R-:W-:Y:S01]  /*0780*/  @!UP1 ULEA UR9, UR10, UR9, 0x18 ;  /* 0x000000090a099291 */ /* 0x020fe2000f8ec03f */
[----:B------:R-:W-:Y:S01]  /*0790*/  ISETP.EQ.AND P1, PT, R10, RZ, P1 ;  /* 0x000000ff0a00720c */ /* 0x000fe20000f22270 */
[----:B------:R-:W-:Y:S01]  /*07a0*/  VOTEU.ALL UP1, P0 ;  /* 0x00000000003f7886 */ /* 0x000fe20000020000 */
[----:B------:R-:W-:Y:S01]  /*07b0*/  LOP3.LUT P0, RZ, R3, 0x7, RZ, 0xc0, !PT ;  /* 0x0000000703ff7812 */ /* 0x000fe2000780c0ff */
[----:B------:R-:W0:Y:S02]  /*07c0*/  FENCE.VIEW.ASYNC.S ;  /* 0x00000000000073c6 */ /* 0x000e240000000000 */
[----:B0-----:R0:W1:Y:S01]  /*07d0*/  @!UP0 SYNCS.EXCH.64 URZ, [UR8+0x80], UR4 ;  /* 0x00008004083f85b2 */ /* 0x0010620008000100 */
[----:B------:R-:W-:Y:S01]  /*07e0*/  ISETP.NE.AND P4, PT, R9, R152, PT ;  /* 0x000000980900720c */ /* 0x000fe20003f85270 */
[----:B------:R0:W2:Y:S01]  /*07f0*/  SHFL.IDX PT, R0, R7, RZ, 0x1f ;  /* 0x00001fff07007589 */ /* 0x0000a200000e0000 */
[----:B------:R-:W-:-:S02]  /*0800*/  ISETP.LT.U32.AND P0, PT, R152, 0x2, !P0 ;  /* 0x000000029800780c */ /* 0x000fc40004701070 */
[----:B------:R-:W-:Y:S02]  /*0810*/  ISETP.EQ.OR P4, PT, R20, RZ, !P4 ;  /* 0x000000ff1400720c */ /* 0x000fe40006782670 */
[----:B------:R-:W-:Y:S02]  /*0820*/  SEL R16, RZ, 0x1, !P1 ;  /* 0x00000001ff107807 */ /* 0x000fe40004800000 */
[----:B------:R-:W-:Y:S02]  /*0830*/  PLOP3.LUT P0, PT, P0, P4, PT, 0x80, 0x0 ;  /* 0x000000000000781c */ /* 0x000fe40000709070 */
[----:B------:R-:W-:Y:S02]  /*0840*/  SEL R16, R16, 0x2, P5 ;  /* 0x0000000210107807 */ /* 0x000fe40002800000 */
[----:B------:R-:W-:Y:S01]  /*0850*/  P2R R155, PR, RZ, 0x1 ;  /* 0x00000001ff9b7803 */ /* 0x000fe20000000000 */
[----:B------:R0:W3:Y:S01]  /*0860*/  @!UP1 SYNCS.EXCH.64 URZ, [UR8+0x88], UR4 ;  /* 0x00008804083f95b2 */ /* 0x0000e20008000100 */
[----:B------:R-:W-:Y:S01]  /*0870*/  NOP ;  /* 0x0000000000007918 */ /* 0x000fe20000000000 */
[----:B------:R0:W4:Y:S01]  /*0880*/  @!UP2 SYNCS.EXCH.64 URZ, [UR9+0x60], UR6 ;  /* 0x00006006093fa5b2 */ /* 0x0001220008000100 */
[----:B------:R0:W0:Y:S01]  /*0890*/  @!UP3 SYNCS.EXCH.64 URZ, [UR9+0x68], UR6 ;  /* 0x00006806093fb5b2 */ /* 0x0000220008000100 */
[----:B------:R0:W0:Y:S01]  /*08a0*/  @!UP4 SYNCS.EXCH.64 URZ, [UR9+0x70], UR6 ;  /* 0x00007006093fc5b2 */ /* 0x0000220008000100 */
[----:B------:R0:W0:Y:S01]  /*08b0*/  @!UP5 SYNCS.EXCH.64 URZ, [UR9+0x78], UR6 ;  /* 0x00007806093fd5b2 */ /* 0x0000220008000100 */
[----:B------:R-:W-:Y:S01]  /*08c0*/  NOP ;  /* 0x0000000000007918 */ /* 0x000fe20000000000 */
[----:B------:R-:W-:Y:S05]  /*08d0*/  @!P3 BRA `(.L_x_3) ;  /* 0x000000000008b947 */ /* 0x000fea0003800000 */
[----:B01-34-:R-:W-:Y:S01]  /*08e0*/  UCGABAR_ARV ;  /* 0x00000000000079c7 */ /* 0x01bfe20008000000 */
[----:B------:R-:W-:Y:S05]  /*08f0*/  BRA `(.L_x_4) ;  /* 0x0000000000047947 */ /* 0x000fea0003800000 */
.L_x_3:
[----:B01-34-:R-:W-:Y:S01]  /*0900*/  NOP ;  /* 0x0000000000007918 */ /* 0x01bfe20000000000 */
.L_x_4:
[----:B------:R-:W-:Y:S01]  /*0910*/  ULDC.64 UR4, c[0x0][0x598] ;  /* 0x0001660000047ab9 */ /* 0x000fe20000000a00 */
[----:B------:R-:W-:Y:S01]  /*0920*/  ULDC.64 UR36, c[0x0][0x208] ;  /* 0x0000820000247ab9 */ /* 0x000fe20000000a00 */
[----:B------:R-:W-:-:S04]  /*0930*/  ISETP.NE.U32.AND P0, PT, RZ, UR4, PT ;  /* 0x00000004ff007c0c */ /* 0x000fc8000bf05070 */
[----:B------:R-:W-:-:S13]  /*0940*/  ISETP.NE.AND.EX P0, PT, RZ, UR5, PT, P0 ;  /* 0x00000005ff007c0c */ /* 0x000fda000bf05300 */
[----:B------:R-:W-:Y:S05]  /*0950*/  @!P0 BRA `(.L_x_5) ;  /* 0x00000000001c8947 */ /* 0x000fea0003800000 */
[----:B------:R-:W0:Y:S02]  /*0960*/  LDC.64 R8, c[0x0][0x598] ;  /* 0x00016600ff087b82 */ /* 0x000e240000000a00 */
[----:B0-----:R-:W3:Y:S02]  /*0970*/  LDG.E.64 R8, desc[UR36][R8.64] ;  /* 0x0000002408087981 */ /* 0x001ee4000c1e1b00 */
[----:B---3--:R-:W-:-:S04]  /*0980*/  ISETP.NE.U32.AND P0, PT, R8, RZ, PT ;  /* 0x000000ff0800720c */ /* 0x008fc80003f05070 */
[----:B------:R-:W-:-:S13]  /*0990*/  ISETP.NE.AND.EX P0, PT, R9, RZ, PT, P0 ;  /* 0x000000ff0900720c */ /* 0x000fda0003f05300 */
[----:B------:R-:W-:Y:S05]  /*09a0*/  @!P0 BRA `(.L_x_5) ;  /* 0x0000000000088947 */ /* 0x000fea0003800000 */
[----:B------:R0:W5:Y:S01]  /*09b0*/  LD.E R153, desc[UR36][R8.64] ;  /* 0x0000002408997980 */ /* 0x000162000c101900 */
[----:B------:R-:W-:Y:S05]  /*09c0*/  BRA `(.L_x_6) ;  /* 0x0000000000247947 */ /* 0x000fea0003800000 */
.L_x_5:
[----:B------:R-:W-:Y:S02]  /*09d0*/  ULDC.64 UR4, c[0x0][0x588] ;  /* 0x0001620000047ab9 */ /* 0x000fe40000000a00 */
[----:B------:R-:W-:-:S04]  /*09e0*/  ISETP.NE.U32.AND P0, PT, RZ, UR4, PT ;  /* 0x00000004ff007c0c */ /* 0x000fc8000bf05070 */
[----:B------:R-:W-:-:S13]  /*09f0*/  ISETP.NE.AND.EX P0, PT, RZ, UR5, PT, P0 ;  /* 0x00000005ff007c0c */ /* 0x000fda000bf05300 */
[----:B------:R-:W-:Y:S05]  /*0a00*/  @!P0 BRA `(.L_x_7) ;  /* 0x00000000000c8947 */ /* 0x000fea0003800000 */
[----:B------:R-:W0:Y:S02]  /*0a10*/  LDC.64 R8, c[0x0][0x588] ;  /* 0x00016200ff087b82 */ /* 0x000e240000000a00 */
[----:B0-----:R1:W5:Y:S01]  /*0a20*/  LDG.E R153, desc[UR36][R8.64] ;  /* 0x0000002408997981 */ /* 0x001362000c1e1900 */
[----:B------:R-:W-:Y:S05]  /*0a30*/  BRA `(.L_x_6) ;  /* 0x0000000000087947 */ /* 0x000fea0003800000 */
.L_x_7:
[----:B------:R-:W-:Y:S02]  /*0a40*/  ULDC UR4, c[0x0][0x580] ;  /* 0x0001600000047ab9 */ /* 0x000fe40000000800 */
[----:B------:R-:W-:-:S07]  /*0a50*/  IMAD.U32 R153, RZ, RZ, UR4 ;  /* 0x00000004ff997e24 */ /* 0x000fce000f8e00ff */
.L_x_6:
[----:B------:R-:W-:Y:S02]  /*0a60*/  ULDC.64 UR4, c[0x0][0x5a0] ;  /* 0x0001680000047ab9 */ /* 0x000fe40000000a00 */
[----:B------:R-:W-:-:S04]  /*0a70*/  ISETP.NE.U32.AND P0, PT, RZ, UR4, PT ;  /* 0x00000004ff007c0c */ /* 0x000fc8000bf05070 */
[----:B------:R-:W-:-:S13]  /*0a80*/  ISETP.NE.AND.EX P0, PT, RZ, UR5, PT, P0 ;  /* 0x00000005ff007c0c */ /* 0x000fda000bf05300 */
[----:B------:R-:W-:Y:S05]  /*0a90*/  @!P0 BRA `(.L_x_8) ;  /* 0x00000000001c8947 */ /* 0x000fea0003800000 */
[----:B01----:R-:W0:Y:S02]  /*0aa0*/  LDC.64 R8, c[0x0][0x5a0] ;  /* 0x00016800ff087b82 */ /* 0x003e240000000a00 */
[----:B0-----:R-:W3:Y:S02]  /*0ab0*/  LDG.E.64 R8, desc[UR36][R8.64] ;  /* 0x0000002408087981 */ /* 0x001ee4000c1e1b00 */
[----:B---3--:R-:W-:-:S04]  /*0ac0*/  ISETP.NE.U32.AND P0, PT, R8, RZ, PT ;  /* 0x000000ff0800720c */ /* 0x008fc80003f05070 */
[----:B------:R-:W-:-:S13]  /*0ad0*/  ISETP.NE.AND.EX P0, PT, R9, RZ, PT, P0 ;  /* 0x000000ff0900720c */ /* 0x000fda0003f05300 */
[----:B------:R-:W-:Y:S05]  /*0ae0*/  @!P0 BRA `(.L_x_8) ;  /* 0x0000000000088947 */ /* 0x000fea0003800000 */
[----:B------:R0:W5:Y:S01]  /*0af0*/  LD.E R154, desc[UR36][R8.64] ;  /* 0x00000024089a7980 */ /* 0x000162000c101900 */
[----:B------:R-:W-:Y:S05]  /*0b00*/  BRA `(.L_x_9) ;  /* 0x0000000000247947 */ /* 0x000fea0003800000 */
.L_x_8:
[----:B------:R-:W-:Y:S02]  /*0b10*/  ULDC.64 UR4, c[0x0][0x590] ;  /* 0x0001640000047ab9 */ /* 0x000fe40000000a00 */
[----:B------:R-:W-:-:S04]  /*0b20*/  ISETP.NE.U32.AND P0, PT, RZ, UR4, PT ;  /* 0x00000004ff007c0c */ /* 0x000fc8000bf05070 */
[----:B------:R-:W-:-:S13]  /*0b30*/  ISETP.NE.AND.EX P0, PT, RZ, UR5, PT, P0 ;  /* 0x00000005ff007c0c */ /* 0x000fda000bf05300 */
[----:B------:R-:W-:Y:S05]  /*0b40*/  @!P0 BRA `(.L_x_10) ;  /* 0x00000000000c8947 */ /* 0x000fea0003800000 */
[----:B01----:R-:W0:Y:S02]  /*0b50*/  LDC.64 R8, c[0x0][0x590] ;  /* 0x00016400ff087b82 */ /* 0x003e240000000a00 */
[----:B0-----:R1:W5:Y:S01]  /*0b60*/  LDG.E R154, desc[UR36][R8.64] ;  /* 0x00000024089a7981 */ /* 0x001362000c1e1900 */
[----:B------:R-:W-:Y:S05]  /*0b70*/  BRA `(.L_x_9) ;  /* 0x0000000000087947 */ /* 0x000fea0003800000 */
.L_x_10:
[----:B------:R-:W-:Y:S02]  /*0b80*/  ULDC UR4, c[0x0][0x584] ;  /* 0x0001610000047ab9 */ /* 0x000fe40000000800 */
[----:B------:R-:W-:-:S07]  /*0b90*/  IMAD.U32 R154, RZ, RZ, UR4 ;  /* 0x00000004ff9a7e24 */ /* 0x000fce000f8e00ff */
.L_x_9:
[----:B------:R-:W3:Y:S01]  /*0ba0*/  LDC R2, c[0x0][0x65c] ;  /* 0x00019700ff027b82 */ /* 0x000ee20000000800 */
[----:B------:R-:W-:Y:S01]  /*0bb0*/  ULDC UR6, c[0x0][0x28c] ;  /* 0x0000a30000067ab9 */ /* 0x000fe20000000800 */
[----:B------:R-:W-:Y:S01]  /*0bc0*/  ISETP.NE.AND P0, PT, R10, 0x2, PT ;  /* 0x000000020a00780c */ /* 0x000fe20003f05270 */
[----:B------:R-:W-:Y:S01]  /*0bd0*/  UIADD3 UR6, UR6, 0x3f, URZ ;  /* 0x0000003f06067890 */ /* 0x000fe2000fffe03f */
[----:B01----:R-:W-:Y:S01]  /*0be0*/  IMAD.U32 R8, RZ, RZ, UR12 ;  /* 0x0000000cff087e24 */ /* 0x003fe2000f8e00ff */
[----:B------:R-:W-:Y:S01]  /*0bf0*/  UMOV UR38, URZ ;  /* 0x0000003f00267c82 */ /* 0x000fe20008000000 */
[----:B------:R-:W-:Y:S01]  /*0c00*/  IMAD.MOV.U32 R9, RZ, RZ, RZ ;  /* 0x000000ffff097224 */ /* 0x000fe200078e00ff */
[----:B------:R-:W-:Y:S01]  /*0c10*/  USHF.R.S32.HI UR7, URZ, 0x1f, UR6 ;  /* 0x0000001f3f077899 */ /* 0x000fe20008011406 */
[----:B------:R-:W-:Y:S01]  /*0c20*/  UMOV UR39, URZ ;  /* 0x0000003f00277c82 */ /* 0x000fe20008000000 */
[----:B------:R-:W-:Y:S02]  /*0c30*/  ULDC.64 UR8, c[0x0][0x650] ;  /* 0x0001940000087ab9 */ /* 0x000fe40000000a00 */
[----:B------:R-:W-:-:S04]  /*0c40*/  ULEA.HI UR7, UR7, UR6, URZ, 0x6 ;  /* 0x0000000607077291 */ /* 0x000fc8000f8f303f */
[----:B------:R-:W-:Y:S01]  /*0c50*/  USHF.R.S32.HI UR40, URZ, 0x6, UR7 ;  /* 0x000000063f287899 */ /* 0x000fe20008011407 */
[----:B---3--:R-:W-:-:S13]  /*0c60*/  ISETP.NE.AND P1, PT, R2, 0x1, PT ;  /* 0x000000010200780c */ /* 0x008fda0003f25270 */
[----:B------:R-:W0:Y:S01]  /*0c70*/  @P1 LDC R19, c[0x0][0x10] ;  /* 0x00000400ff131b82 */ /* 0x000e220000000800 */
[----:B------:R-:W-:Y:S02]  /*0c80*/  @P1 IMAD.MOV.U32 R7, RZ, RZ, RZ ;  /* 0x000000ffff071224 */ /* 0x000fe400078e00ff */
[----:B------:R-:W-:-:S05]  /*0c90*/  @P1 IMAD.MOV.U32 R17, RZ, RZ, RZ ;  /* 0x000000ffff111224 */ /* 0x000fca00078e00ff */
[----:B------:R-:W1:Y:S01]  /*0ca0*/  @!P1 LDC R11, c[0x0][0xc] ;  /* 0x00000300ff0b9b82 */ /* 0x000e620000000800 */
[----:B------:R-:W-:Y:S01]  /*0cb0*/  ULDC UR4, c[0x0][0xc] ;  /* 0x0000030000047ab9 */ /* 0x000fe20000000800 */
[----:B------:R-:W-:Y:S02]  /*0cc0*/  ULDC UR5, c[0x0][0x10] ;  /* 0x0000040000057ab9 */ /* 0x000fe40000000800 */
[----:B------:R-:W-:-:S04]  /*0cd0*/  UIMAD.WIDE.U32 UR4, UR4, UR5, URZ ;  /* 0x00000005040472a5 */ /* 0x000fc8000f8e003f */
[----:B------:R-:W3:Y:S01]  /*0ce0*/  LDC R2, c[0x0][0x14] ;  /* 0x00000500ff027b82 */ /* 0x000ee20000000800 */
[----:B0-----:R-:W-:-:S04]  /*0cf0*/  @P1 IMAD.WIDE.U32 R18, R19, UR12, R6 ;  /* 0x0000000c13121c25 */ /* 0x001fc8000f8e0006 */
[----:B------:R-:W-:Y:S02]  /*0d00*/  @P1 IMAD.IADD R17, R19, 0x1, R17 ;  /* 0x0000000113111824 */ /* 0x000fe400078e0211 */
[----:B-1----:R-:W-:-:S04]  /*0d10*/  @!P1 IMAD.WIDE.U32 R8, R6, R11, R8 ;  /* 0x0000000b06089225 */ /* 0x002fc800078e0008 */
[----:B------:R-:W-:Y:S02]  /*0d20*/  @!P1 IMAD.MOV.U32 R18, RZ, RZ, R8 ;  /* 0x000000ffff129224 */ /* 0x000fe400078e0008 */
[----:B------:R-:W-:Y:S02]  /*0d30*/  @!P1 IMAD.MOV.U32 R17, RZ, RZ, R9 ;  /* 0x000000ffff119224 */ /* 0x000fe400078e0009 */
[----:B---3--:R-:W-:-:S04]  /*0d40*/  IMAD.WIDE.U32 R12, R2, UR4, RZ ;  /* 0x00000004020c7c25 */ /* 0x008fc8000f8e00ff */
[----:B------:R-:W-:Y:S01]  /*0d50*/  IMAD R23, R2, UR5, RZ ;  /* 0x0000000502177c24 */ /* 0x000fe2000f8e02ff */
[----:B------:R0:W-:Y:S03]  /*0d60*/  STL.64 [R1], R12 ;  /* 0x0000000c01007387 */ /* 0x0001e60000100a00 */
[----:B------:R-:W-:Y:S01]  /*0d70*/  IMAD.IADD R23, R13, 0x1, R23 ;  /* 0x000000010d177824 */ /* 0x000fe200078e0217 */
[----:B------:R-:W-:Y:S06]  /*0d80*/  @P0 BRA `(.L_x_11) ;  /* 0x0000000000200947 */ /* 0x000fec0003800000 */
[----:B------:R-:W-:Y:S01]  /*0d90*/  UISETP.GE.U32.AND UP0, UPT, UR40, 0x5, UPT ;  /* 0x000000052800788c */ /* 0x000fe2000bf06070 */
[----:B------:R-:W-:Y:S01]  /*0da0*/  IADD3 R18, P0, R18, R12, RZ ;  /* 0x0000000c12127210 */ /* 0x000fe20007f1e0ff */
[----:B------:R-:W-:Y:S01]  /*0db0*/  UIMAD.WIDE.U32 UR4, UR40, -0x33333333, URZ ;  /* 0xcccccccd280478a5 */ /* 0x000fe2000f8e003f */
[----:B------:R-:W-:-:S03]  /*0dc0*/  UMOV UR39, URZ ;  /* 0x0000003f00277c82 */ /* 0x000fc60008000000 */
[----:B------:R-:W-:Y:S01]  /*0dd0*/  USHF.R.U32.HI UR4, URZ, 0x2, UR5 ;  /* 0x000000023f047899 */ /* 0x000fe20008011605 */
[----:B------:R-:W-:-:S03]  /*0de0*/  IMAD.X R17, R23, 0x1, R17, P0 ;  /* 0x0000000117117824 */ /* 0x000fc600000e0611 */
[----:B------:R-:W-:Y:S02]  /*0df0*/  UIMAD UR38, UR4, -0x5, UR40 ;  /* 0xfffffffb042678a4 */ /* 0x000fe4000f8e0228 */
[----:B------:R-:W-:-:S12]  /*0e00*/  @UP0 ULOP3.LUT UR39, UR4, 0x1, URZ, 0xc0, !UPT ;  /* 0x0000000104270892 */ /* 0x000fd8000f8ec03f */
.L_x_11:
[----:B------:R-:W-:Y:S01]  /*0e10*/  ISETP.GE.U32.AND P0, PT, R18, UR8, PT ;  /* 0x0000000812007c0c */ /* 0x000fe2000bf06070 */
[----:B------:R-:W-:Y:S01]  /*0e20*/  IMAD.MOV.U32 R19, RZ, RZ, -0x1 ;  /* 0xffffffffff137424 */ /* 0x000fe200078e00ff */
[----:B------:R-:W-:Y:S01]  /*0e30*/  PRMT R8, RZ, 0x7610, R8 ;  /* 0x00007610ff087816 */ /* 0x000fe20000000008 */
[----:B------:R-:W-:Y:S01]  /*0e40*/  IMAD.MOV.U32 R22, RZ, RZ, -0x1 ;  /* 0xffffffffff167424 */ /* 0x000fe200078e00ff */
[----:B------:R-:W-:Y:S01]  /*0e50*/  ISETP.GE.U32.AND.EX P0, PT, R17, UR9, PT, P0 ;  /* 0x0000000911007c0c */ /* 0x000fe2000bf06100 */
[----:B------:R-:W-:-:S12]  /*0e60*/  IMAD.MOV.U32 R2, RZ, RZ, -0x1 ;  /* 0xffffffffff027424 */ /* 0x000fd800078e00ff */
[----:B------:R-:W-:Y:S05]  /*0e70*/  @P0 BRA `(.L_x_12) ;  /* 0x00000004002c0947 */ /* 0x000fea0003800000 */
[----:B------:R-:W1:Y:S01]  /*0e80*/  LDC.64 R26, c[0x0][0x628] ;  /* 0x00018a00ff1a7b82 */ /* 0x000e620000000a00 */
[----:B------:R-:W-:Y:S02]  /*0e90*/  IMAD.MOV.U32 R8, RZ, RZ, R18 ;  /* 0x000000ffff087224 */ /* 0x000fe400078e0012 */
[----:B------:R-:W-:-:S05]  /*0ea0*/  IMAD.MOV.U32 R9, RZ, RZ, R17 ;  /* 0x000000ffff097224 */ /* 0x000fca00078e0011 */
[----:B------:R-:W3:Y:S08]  /*0eb0*/  LDC R2, c[0x0][0x630] ;  /* 0x00018c00ff027b82 */ /* 0x000ef00000000800 */
[----:B------:R-:W4:Y:S01]  /*0ec0*/  LDC.64 R28, c[0x0][0x620] ;  /* 0x00018800ff1c7b82 */ /* 0x000f220000000a00 */
[----:B-1----:R-:W-:-:S04]  /*0ed0*/  ISETP.NE.U32.AND P0, PT, R26, RZ, PT ;  /* 0x000000ff1a00720c */ /* 0x002fc80003f05070 */
[----:B------:R-:W-:-:S13]  /*0ee0*/  ISETP.NE.AND.EX P0, PT, R27, RZ, PT, P0 ;  /* 0x000000ff1b00720c */ /* 0x000fda0003f05300 */
[----:B---34-:R-:W-:Y:S05]  /*0ef0*/  @!P0 BRA `(.L_x_13) ;  /* 0x0000000000288947 */ /* 0x018fea0003800000 */
[----:B0-----:R-:W0:Y:S02]  /*0f00*/  LDC R13, c[0x0][0x634] ;  /* 0x00018d00ff0d7b82 */ /* 0x001e240000000800 */
[----:B0-----:R-:W-:-:S05]  /*0f10*/  IADD3 R13, P0, R18, R13, RZ ;  /* 0x0000000d120d7210 */ /* 0x001fca0007f1e0ff */
[----:B------:R-:W-:-:S04]  /*0f20*/  IMAD.X R15, RZ, RZ, R17, P0 ;  /* 0x000000ffff0f7224 */ /* 0x000fc800000e0611 */
[----:B------:R-:W-:-:S04]  /*0f30*/  IMAD.WIDE.U32 R8, R15, R26, RZ ;  /* 0x0000001a0f087225 */ /* 0x000fc800078e00ff */
[----:B------:R-:W-:-:S04]  /*0f40*/  IMAD.WIDE.U32 R10, P0, R13, R27, R8 ;  /* 0x0000001b0d0a7225 */ /* 0x000fc80007800008 */
[----:B------:R-:W-:-:S04]  /*0f50*/  IMAD.WIDE.U32 R8, R13, R26, RZ ;  /* 0x0000001a0d087225 */ /* 0x000fc800078e00ff */
[----:B------:R-:W-:Y:S01]  /*0f60*/  IMAD.X R13, RZ, RZ, RZ, P0 ;  /* 0x000000ffff0d7224 */ /* 0x000fe200000e06ff */
[----:B------:R-:W-:Y:S01]  /*0f70*/  IADD3 RZ, P0, R9, R10, RZ ;  /* 0x0000000a09ff7210 */ /* 0x000fe20007f1e0ff */
[----:B------:R-:W-:-:S04]  /*0f80*/  IMAD.MOV.U32 R12, RZ, RZ, R11 ;  /* 0x000000ffff0c7224 */ /* 0x000fc800078e000b */
[----:B------:R-:W-:-:S08]  /*0f90*/  IMAD.WIDE.U32.X R8, R15, R27, R12, P0 ;  /* 0x0000001b0f087225 */ /* 0x000fd000000e040c */
.L_x_13:
[----:B------:R-:W1:Y:S01]  /*0fa0*/  LDC.64 R32, c[0x0][0x640] ;  /* 0x00019000ff207b82 */ /* 0x000e620000000a00 */
[-C--:B------:R-:W-:Y:S01]  /*0fb0*/  SHF.R.U64 R30, R8, R2.reuse, R9 ;  /* 0x00000002081e7219 */ /* 0x080fe20000001209 */
[----:B------:R-:W-:Y:S01]  /*0fc0*/  IMAD.MOV.U32 R19, RZ, RZ, R17 ;  /* 0x000000ffff137224 */ /* 0x000fe200078e0011 */
[----:B------:R-:W-:Y:S02]  /*0fd0*/  SHF.R.U32.HI R2, RZ, R2, R9 ;  /* 0x00000002ff027219 */ /* 0x000fe40000011609 */
[----:B------:R-:W-:-:S03]  /*0fe0*/  IADD3 R11, P0, RZ, -R30, RZ ;  /* 0x8000001eff0b7210 */ /* 0x000fc60007f1e0ff */
[----:B------:R-:W3:Y:S02]  /*0ff0*/  LDC R10, c[0x0][0x618] ;  /* 0x00018600ff0a7b82 */ /* 0x000ee40000000800 */
[----:B------:R-:W-:-:S04]  /*1000*/  IMAD.X R9, RZ, RZ, ~R2, P0 ;  /* 0x000000ffff097224 */ /* 0x000fc800000e0e02 */
[-C--:B------:R-:W-:Y:S02]  /*1010*/  IMAD R2, R9, R28.reuse, RZ ;  /* 0x0000001c09027224 */ /* 0x080fe400078e02ff */
[----:B0-----:R-:W0:Y:S01]  /*1020*/  LDC R13, c[0x0][0x608] ;  /* 0x00018200ff0d7b82 */ /* 0x001e220000000800 */
[----:B------:R-:W-:-:S04]  /*1030*/  IMAD.WIDE.U32 R8, R11, R28, R18 ;  /* 0x0000001c0b087225 */ /* 0x000fc800078e0012 */
[----:B------:R-:W-:Y:S02]  /*1040*/  IMAD R11, R11, R29, R2 ;  /* 0x0000001d0b0b7224 */ /* 0x000fe400078e0202 */
[----:B------:R-:W-:Y:S01]  /*1050*/  IMAD.MOV.U32 R2, RZ, RZ, -0x1 ;  /* 0xffffffffff027424 */ /* 0x000fe200078e00ff */
[----:B------:R-:W4:Y:S01]  /*1060*/  LDC R31, c[0x0][0x658] ;  /* 0x00019600ff1f7b82 */ /* 0x000f220000000800 */
[----:B------:R-:W-:Y:S01]  /*1070*/  IMAD.IADD R9, R9, 0x1, R11 ;  /* 0x0000000109097824 */ /* 0x000fe200078e020b */
[----:B-1----:R-:W-:Y:S01]  /*1080*/  ISETP.NE.U32.AND P0, PT, R32, RZ, PT ;  /* 0x000000ff2000720c */ /* 0x002fe20003f05070 */
[----:B------:R-:W-:-:S03]  /*1090*/  IMAD.MOV.U32 R28, RZ, RZ, 0x1 ;  /* 0x00000001ff1c7424 */ /* 0x000fc600078e00ff */
[----:B------:R-:W-:Y:S02]  /*10a0*/  ISETP.NE.AND.EX P0, PT, R33, RZ, PT, P0 ;  /* 0x000000ff2100720c */ /* 0x000fe40003f05300 */
[----:B------:R-:W1:Y:S01]  /*10b0*/  LDC R27, c[0x0][0x600] ;  /* 0x00018000ff1b7b82 */ /* 0x000e620000000800 */
[-CC-:B---3--:R-:W-:Y:S02]  /*10c0*/  SHF.R.U64 R25, R8, R10.reuse, R9.reuse ;  /* 0x0000000a08197219 */ /* 0x188fe40000001209 */
[----:B------:R-:W-:-:S05]  /*10d0*/  SHF.R.U32.HI R8, RZ, R10, R9 ;  /* 0x0000000aff087219 */ /* 0x000fca0000011609 */
[----:B------:R-:W3:Y:S01]  /*10e0*/  LDC R22, c[0x0][0x648] ;  /* 0x00019200ff167b82 */ /* 0x000ee20000000800 */
[-CC-:B0-----:R-:W-:Y:S02]  /*10f0*/  SHF.R.U64 R34, R25, R13.reuse, R8.reuse ;  /* 0x0000000d19227219 */ /* 0x181fe40000001208 */
[----:B------:R-:W-:-:S05]  /*1100*/  SHF.R.U32.HI R8, RZ, R13, R8 ;  /* 0x0000000dff087219 */ /* 0x000fca0000011608 */
[----:B------:R-:W0:Y:S01]  /*1110*/  LDC R26, c[0x0][0x638] ;  /* 0x00018e00ff1a7b82 */ /* 0x000e220000000800 */
[-CC-:B----4-:R-:W-:Y:S02]  /*1120*/  SHF.R.U64 R36, R34, R31.reuse, R8.reuse ;  /* 0x0000001f22247219 */ /* 0x190fe40000001208 */
[-C--:B------:R-:W-:Y:S02]  /*1130*/  SHF.L.U32 R2, R2, R31.reuse, RZ ;  /* 0x0000001f02027219 */ /* 0x080fe400000006ff */
[----:B------:R-:W-:Y:S01]  /*1140*/  SHF.R.U32.HI R9, RZ, R31, R8 ;  /* 0x0000001fff097219 */ /* 0x000fe20000011608 */
[----:B------:R-:W-:Y:S01]  /*1150*/  IMAD.MOV.U32 R8, RZ, RZ, R36 ;  /* 0x000000ffff087224 */ /* 0x000fe200078e0024 */
[----:B------:R-:W-:Y:S01]  /*1160*/  LOP3.LUT R15, RZ, R2, RZ, 0x33, !PT ;  /* 0x00000002ff0f7212 */ /* 0x000fe200078e33ff */
[----:B------:R-:W4:Y:S01]  /*1170*/  LDC R29, c[0x0][0x610] ;  /* 0x00018400ff1d7b82 */ /* 0x000f220000000800 */
[----:B------:R-:W-:Y:S05]  /*1180*/  @!P0 BRA `(.L_x_14) ;  /* 0x0000000000288947 */ /* 0x000fea0003800000 */
[----:B------:R-:W2:Y:S02]  /*1190*/  LDC R13, c[0x0][0x64c] ;  /* 0x00019300ff0d7b82 */ /* 0x000ea40000000800 */
[----:B--2---:R-:W-:-:S05]  /*11a0*/  IADD3 R13, P0, R36, R13, RZ ;  /* 0x0000000d240d7210 */ /* 0x004fca0007f1e0ff */
        /* <DEDUP_REMOVED lines=8> */
.L_x_14:
[----:B---3--:R-:W-:Y:S01]  /*1230*/  SHF.R.U64 R7, R8, R22, R9 ;  /* 0x0000001608077219 */ /* 0x008fe20000001209 */
[----:B-1----:R-:W-:Y:S01]  /*1240*/  VIADD R8, R27, 0xffffffff ;  /* 0xffffffff1b087836 */ /* 0x002fe20000000000 */
[----:B------:R-:W-:Y:S01]  /*1250*/  SHF.L.U32 R2, R28, R31, RZ ;  /* 0x0000001f1c027219 */ /* 0x000fe200000006ff */
[----:B------:R-:W-:Y:S01]  /*1260*/  @P1 IMAD R20, R21, R24, R6 ;  /* 0x0000001815141224 */ /* 0x000fe200078e0206 */
[----:B------:R-:W-:Y:S01]  /*1270*/  LOP3.LUT R15, R34, R15, RZ, 0xc0, !PT ;  /* 0x0000000f220f7212 */ /* 0x000fe200078ec0ff */
[----:B------:R-:W-:Y:S01]  /*1280*/  IMAD.MOV R9, RZ, RZ, -R7 ;  /* 0x000000ffff097224 */ /* 0x000fe200078e0a07 */
[----:B------:R-:W-:Y:S01]  /*1290*/  LOP3.LUT R8, R25, R8, RZ, 0xc0, !PT ;  /* 0x0000000819087212 */ /* 0x000fe200078ec0ff */
[----:B------:R-:W-:Y:S02]  /*12a0*/  IMAD.MOV.U32 R6, RZ, RZ, 0x1 ;  /* 0x00000001ff067424 */ /* 0x000fe400078e00ff */
[----:B------:R-:W-:Y:S02]  /*12b0*/  IMAD R15, R2, R7, R15 ;  /* 0x00000007020f7224 */ /* 0x000fe400078e020f */
[----:B0-----:R-:W-:-:S02]  /*12c0*/  IMAD R2, R9, R26, R36 ;  /* 0x0000001a09027224 */ /* 0x001fc400078e0224 */
[----:B----4-:R-:W-:Y:S02]  /*12d0*/  IMAD R19, R15, R29, R20 ;  /* 0x0000001d0f137224 */ /* 0x010fe400078e0214 */
[--C-:B------:R-:W-:Y:S01]  /*12e0*/  IMAD R2, R2, R27, R8.reuse ;  /* 0x0000001b02027224 */ /* 0x100fe200078e0208 */
[----:B------:R-:W-:-:S04]  /*12f0*/  PRMT R8, R6, 0x7610, R8 ;  /* 0x0000761006087816 */ /* 0x000fc80000000008 */
[----:B------:R-:W-:Y:S02]  /*1300*/  SEL R22, R2, R19, !P1 ;  /* 0x0000001302167207 */ /* 0x000fe40004800000 */
[----:B------:R-:W-:Y:S01]  /*1310*/  SEL R19, R19, R2, !P1 ;  /* 0x0000000213137207 */ /* 0x000fe20004800000 */
[----:B------:R-:W-:-:S07]  /*1320*/  IMAD.MOV.U32 R2, RZ, RZ, R30 ;  /* 0x000000ffff027224 */ /* 0x000fce00078e001e */
.L_x_12:
[----:B------:R-:W-:Y:S05]  /*1330*/  @!P3 BRA `(.L_x_15) ;  /* 0x00000000000cb947 */ /* 0x000fea0003800000 */
[----:B------:R-:W-:Y:S01]  /*1340*/  UCGABAR_WAIT ;  /* 0x0000000000007dc7 */ /* 0x000fe20008000000 */
[----:B------:R-:W-:Y:S01]  /*1350*/  CCTL.IVALL ;  /* 0x00000000ff00798f */ /* 0x000fe20002000000 */
[----:B------:R-:W-:Y:S05]  /*1360*/  BRA `(.L_x_16) ;  /* 0x0000000000047947 */ /* 0x000fea0003800000 */
.L_x_15:
[----:B------:R-:W-:Y:S06]  /*1370*/  BAR.SYNC.DEFER_BLOCKING 0x0 ;  /* 0x0000000000007b1d */ /* 0x000fec0000010000 */
.L_x_16:
[----:B------:R-:W-:Y:S05]  /*1380*/  @!P2 BRA `(.L_x_17) ;  /* 0x00000090008ca947 */ /* 0x000fea0003800000 */
[----:B------:R-:W-:-:S13]  /*1390*/  ISETP.GT.U32.AND P0, PT, R35, 0x1, PT ;  /* 0x000000012300780c */ /* 0x000fda0003f04070 */
[----:B------:R-:W-:Y:S05]  /*13a0*/  @P0 EXIT ;  /* 0x000000000000094d */ /* 0x000fea0003800000 */
.L_x_18:
[----:B------:R-:W-:-:S08]  /*13b0*/  NOP ;  /* 0x0000000000007918 */ /* 0x000fd00000000000 */
[----:B------:R-:W1:Y:S02]  /*13c0*/  USETMAXREG.TRY_ALLOC.CTAPOOL UP0, 0xe8 ;  /* 0x000000e8000079c8 */ /* 0x000e640008000600 */
[----:B-1----:R-:W-:-:S13]  /*13d0*/  PLOP3.LUT P0, PT, PT, PT, UP0, 0x80, 0x0 ;  /* 0x000000000000781c */ /* 0x002fda0003f0f008 */
[----:B------:R-:W-:Y:S05]  /*13e0*/  @!P0 BRA `(.L_x_18) ;  /* 0xfffffffc00f08947 */ /* 0x000fea000383ffff */
[----:B------:R-:W-:-:S13]  /*13f0*/  LOP3.LUT P0, RZ, R8, 0xff, RZ, 0xc0, !PT ;  /* 0x000000ff08ff7812 */ /* 0x000fda000780c0ff */
[----:B------:R-:W-:Y:S05]  /*1400*/  @!P0 EXIT ;  /* 0x000000000000894d */ /* 0x000fea0003800000 */
[----:B------:R-:W1:Y:S01]  /*1410*/  S2UR UR4, SR_CgaCtaId ;  /* 0x00000000000479c3 */ /* 0x000e620000008800 */
[----:B--2---:R-:W-:Y:S01]  /*1420*/  VIADD R0, R0, 0xffffffff ;  /* 0xffffffff00007836 */ /* 0x004fe20000000000 */
[CC--:B------:R-:W-:Y:S01]  /*1430*/  LEA.HI R4, R14.reuse, R3.reuse, RZ, 0x2 ;  /* 0x000000030e047211 */ /* 0x0c0fe200078f10ff */
[----:B------:R-:W-:Y:S01]  /*1440*/  UMOV UR41, 0x400 ;  /* 0x0000040000297882 */ /* 0x000fe20000000000 */
[----:B------:R-:W-:Y:S01]  /*1450*/  LEA.HI R14, R14, R3, RZ, 0x5 ;  /* 0x000000030e0e7211 */ /* 0x000fe200078f28ff */
[----:B------:R-:W-:Y:S01]  /*1460*/  UISETP.LT.AND UP0, UPT, UR40, 0x1, UPT ;  /* 0x000000012800788c */ /* 0x000fe2000bf01270 */
[----:B------:R-:W-:Y:S01]  /*1470*/  R2UR UR42, R0 ;  /* 0x00000000002a72ca */ /* 0x000fe200000e0000 */
[----:B------:R-:W-:Y:S01]  /*1480*/  USHF.L.U32 UR44, UR40, 0x1, URZ ;  /* 0x00000001282c7899 */ /* 0x000fe2000800063f */
[--C-:B------:R-:W-:Y:S01]  /*1490*/  SHF.R.S32.HI R156, RZ, 0x2, R4.reuse ;  /* 0x00000002ff9c7819 */ /* 0x100fe20000011404 */
[----:B------:R-:W-:Y:S01]  /*14a0*/  USEL UR43, UR40, 0x1, UP0 ;  /* 0x00000001282b7887 */ /* 0x000fe20008000000 */
[----:B------:R-:W-:-:S02]  /*14b0*/  SHF.R.S32.HI R5, RZ, 0x1f, R4 ;  /* 0x0000001fff057819 */ /* 0x000fc40000011404 */
[----:B------:R-:W-:Y:S01]  /*14c0*/  LOP3.LUT R158, R4, 0xfffffffc, RZ, 0xc0, !PT ;  /* 0xfffffffc049e7812 */ /* 0x000fe200078ec0ff */
[----:B------:R-:W-:Y:S01]  /*14d0*/  UIADD3 UR43, -UR43, UR40, URZ ;  /* 0x000000282b2b7290 */ /* 0x000fe2000fffe13f */
[----:B------:R-:W-:Y:S02]  /*14e0*/  LEA.HI R5, R5, R156, RZ, 0x3 ;  /* 0x0000009c05057211 */ /* 0x000fe400078f18ff */
[----:B------:R-:W-:Y:S01]  /*14f0*/  ISETP.NE.AND P0, PT, R0, RZ, PT ;  /* 0x000000ff0000720c */ /* 0x000fe20003f05270 */
[----:B------:R-:W-:Y:S01]  /*1500*/  IMAD.IADD R158, R3, 0x1, -R158 ;  /* 0x00000001039e7824 */ /* 0x000fe200078e0a9e */
[----:B------:R-:W-:Y:S01]  /*1510*/  LOP3.LUT R5, R5, 0xfffffff8, RZ, 0xc0, !PT ;  /* 0xfffffff805057812 */ /* 0x000fe200078ec0ff */
[----:B------:R-:W-:Y:S01]  /*1520*/  USHF.L.U32 UR42, UR42, 0x3, URZ ;  /* 0x000000032a2a7899 */ /* 0x000fe2000800063f */
[----:B------:R-:W-:Y:S02]  /*1530*/  LOP3.LUT R174, R16, 0x1, RZ, 0xfc, !PT ;  /* 0x0000000110ae7812 */ /* 0x000fe400078efcff */
[----:B------:R-:W-:Y:S01]  /*1540*/  SEL R175, RZ, 0x1, P0 ;  /* 0x00000001ffaf7807 */ /* 0x000fe20000000000 */
[----:B------:R-:W-:Y:S01]  /*1550*/  IMAD.IADD R156, R156, 0x1, -R5 ;  /* 0x000000019c9c7824 */ /* 0x000fe200078e0a05 */
[----:B-1----:R-:W-:Y:S01]  /*1560*/  ULEA UR41, UR4, UR41, 0x18 ;  /* 0x0000002904297291 */ /* 0x002fe2000f8ec03f */
[----:B------:R-:W-:Y:S01]  /*1570*/  SHF.R.S32.HI R5, RZ, 0x5, R14 ;  /* 0x00000005ff057819 */ /* 0x000fe2000001140e */
[----:B------:R-:W-:Y:S01]  /*1580*/  IMAD.U32 R160, RZ, RZ, UR42 ;  /* 0x0000002affa07e24 */ /* 0x000fe2000f8e00ff */
[----:B------:R-:W-:Y:S01]  /*1590*/  ULDC UR4, c[0x0][0x284] ;  /* 0x0000a10000047ab9 */ /* 0x000fe20000000800 */
[----:B------:R-:W-:Y:S01]  /*15a0*/  UIADD3 UR45, UR41, 0x60, URZ ;  /* 0x00000060292d7890 */ /* 0x000fe2000fffe03f */
[--C-:B------:R-:W-:Y:S01]  /*15b0*/  SHF.R.S32.HI R157, RZ, 0x1f, R156.reuse ;  /* 0x0000001fff9d7819 */ /* 0x100fe2000001149c */
[----:B------:R-:W-:Y:S01]  /*15c0*/  IMAD R163, R5, -0x10, -R156 ;  /* 0xfffffff005a37824 */ /* 0x000fe200078e0a9c */
[----:B------:R-:W-:-:S02]  /*15d0*/  LOP3.LUT R162, R160, 0x8, RZ, 0xc0, !PT ;  /* 0x00000008a0a27812 */ /* 0x000fc400078ec0ff */
[----:B------:R-:W-:Y:S01]  /*15e0*/  LOP3.LUT R160, R160, 0x8, RZ, 0xc, !PT ;  /* 0x00000008a0a07812 */ /* 0x000fe200078e0cff */
[----:B------:R-:W-:Y:S01]  /*15f0*/  IMAD.U32 R159, RZ, RZ, UR45 ;  /* 0x0000002dff9f7e24 */ /* 0x000fe2000f8e00ff */
[----:B------:R-:W-:Y:S01]  /*1600*/  LOP3.LUT R162, R162, 0x18, RZ, 0x3c, !PT ;  /* 0x00000018a2a27812 */ /* 0x000fe200078e3cff */
[----:B------:R-:W-:-:S04]  /*1610*/  IMAD.WIDE R156, R5, 0x10, R156 ;  /* 0x00000010059c7825 */ /* 0x000fc800078e029c */
[----:B------:R-:W-:Y:S02]  /*1620*/  VIADD R161, R159, UR42 ;  /* 0x0000002a9fa17c36 */ /* 0x000fe40008000000 */
[----:B------:R-:W-:-:S07]  /*1630*/  VIADD R163, R163, UR4 ;  /* 0x00000004a3a37c36 */ /* 0x000fce0008000000 */
.L_x_294:
[----:B------:R-:W-:Y:S01]  /*1640*/  SHF.L.U32 R0, R175, 0x1f, RZ ;  /* 0x0000001faf007819 */ /* 0x000fe200000006ff */
[----:B------:R-:W-:Y:S02]  /*1650*/  ULDC UR4, c[0x0][0x28c] ;  /* 0x0000a30000047ab9 */ /* 0x000fe40000000800 */
[----:B------:R-:W-:Y:S01]  /*1660*/  ISETP.LT.AND P1, PT, RZ, UR4, PT ;  /* 0x00000004ff007c0c */ /* 0x000fe2000bf21270 */
[----:B------:R-:W1:Y:S02]  /*1670*/  SYNCS.PHASECHK.TRANS64.TRYWAIT P0, [R159+UR42], R0 ;  /* 0x000000009f0075a7 */ /* 0x000e64000800016a */
[----:B-1-34-:R-:W-:Y:S10]  /*1680*/  @!P0 BRA `(.L_x_19) ;  /* 0x000000a000048947 */ /* 0x01aff40003800000 */
.L_x_317:
[----:B------:R-:W-:Y:S05]  /*1690*/  @P1 BRA `(.L_x_20) ;  /* 0x0000000000401947 */ /* 0x000fea0003800000 */
[----:B-1----:R-:W-:Y:S01]  /*16a0*/  MOV R0, 0x0 ;  /* 0x0000000000007802 */ /* 0x002fe20000000f00 */
[----:B------:R-:W-:Y:S01]  /*16b0*/  ULDC.64 UR4, c[0x4][0x68] ;  /* 0x01001a0000047ab9 */ /* 0x000fe20000000a00 */
[----:B------:R-:W-:Y:S01]  /*16c0*/  ULDC.64 UR6, c[0x4][0x8] ;  /* 0x0100020000067ab9 */ /* 0x000fe20000000a00 */
[----:B------:R-:W-:Y:S01]  /*16d0*/  IMAD.U32 R4, RZ, RZ, UR4 ;  /* 0x00000004ff047e24 */ /* 0x000fe2000f8e00ff */
[----:B------:R1:W2:Y:S01]  /*16e0*/  LDC.64 R14, c[0x4][R0] ;  /* 0x01000000000e7b82 */ /* 0x0002a20000000a00 */
[----:B------:R-:W-:Y:S01]  /*16f0*/  IMAD.U32 R5, RZ, RZ, UR5 ;  /* 0x00000005ff057e24 */ /* 0x000fe2000f8e00ff */
[----:B------:R-:W-:Y:S01]  /*1700*/  ULDC.64 UR4, c[0x4][0x70] ;  /* 0x01001c0000047ab9 */ /* 0x000fe20000000a00 */
[----:B------:R-:W-:Y:S02]  /*1710*/  IMAD.U32 R10, RZ, RZ, UR6 ;  /* 0x00000006ff0a7e24 */ /* 0x000fe4000f8e00ff */
[----:B------:R-:W-:Y:S02]  /*1720*/  IMAD.U32 R6, RZ, RZ, UR4 ;  /* 0x00000004ff067e24 */ /* 0x000fe4000f8e00ff */
[----:B------:R-:W-:-:S02]  /*1730*/  IMAD.U32 R7, RZ, RZ, UR5 ;  /* 0x00000005ff077e24 */ /* 0x000fc4000f8e00ff */
[----:B------:R-:W-:Y:S02]  /*1740*/  IMAD.U32 R11, RZ, RZ, UR7 ;  /* 0x00000007ff0b7e24 */ /* 0x000fe4000f8e00ff */
[----:B------:R-:W-:Y:S02]  /*1750*/  IMAD.MOV.U32 R8, RZ, RZ, 0x1e1 ;  /* 0x000001e1ff087424 */ /* 0x000fe400078e00ff */
[----:B0-----:R-:W-:Y:S02]  /*1760*/  IMAD.MOV.U32 R12, RZ, RZ, 0x1 ;  /* 0x00000001ff0c7424 */ /* 0x001fe400078e00ff */
[----:B-1----:R-:W-:-:S07]  /*1770*/  IMAD.MOV.U32 R13, RZ, RZ, RZ ;  /* 0x000000ffff0d7224 */ /* 0x002fce00078e00ff */
[----:B------:R-:W-:-:S07]  /*1780*/  LEPC R20, `(.L_x_20) ;  /* 0x000000001014794e */ /* 0x000fce0000000000 */
[----:B--2--5:R-:W-:Y:S05]  /*1790*/  CALL.ABS.NOINC R14 ;  /* 0x000000000e007343 */ /* 0x024fea0003c00000 */
.L_x_20:
[----:B------:R-:W-:-:S13]  /*17a0*/  ISETP.NE.AND P0, PT, R174, 0x3, PT ;  /* 0x00000003ae00780c */ /* 0x000fda0003f05270 */
[----:B------:R-:W-:Y:S05]  /*17b0*/  @!P0 BRA `(.L_x_21) ;  /* 0x0000000000048947 */ /* 0x000fea0003800000 */
[----:B------:R-:W-:Y:S01]  /*17c0*/  BPT.TRAP 0x1 ;  /* 0x000000040000795c */ /* 0x000fe20000300000 */
.L_x_21:
[----:B------:R-:W-:Y:S02]  /*17d0*/  IMAD.U32 R3, RZ, RZ, UR38 ;  /* 0x00000026ff037e24 */ /* 0x000fe4000f8e00ff */
[----:B-1----:R-:W-:-:S03]  /*17e0*/  IMAD.U32 R0, RZ, RZ, UR39 ;  /* 0x00000027ff007e24 */ /* 0x002fc6000f8e00ff */
[----:B------:R-:W-:Y:S02]  /*17f0*/  LEA R3, R3, UR41, 0x3 ;  /* 0x0000002903037c11 */ /* 0x000fe4000f8e18ff */
[----:B------:R-:W-:-:S04]  /*1800*/  SHF.L.U32 R0, R0, 0x1f, RZ ;  /* 0x0000001f00007819 */ /* 0x000fc800000006ff */
[----:B------:R1:W2:Y:S01]  /*1810*/  SYNCS.PHASECHK.TRANS64.TRYWAIT P1, [R3+URZ], R0 ;  /* 0x00000000030075a7 */ /* 0x0002a2000802017f */
[----:B------:R-:W-:Y:S05]  /*1820*/  @!P0 BRA `(.L_x_22) ;  /* 0x0000000000048947 */ /* 0x000fea0003800000 */
[----:B------:R-:W-:Y:S01]  /*1830*/  BPT.TRAP 0x1 ;  /* 0x000000040000795c */ /* 0x000fe20000300000 */
.L_x_22:
[----:B------:R-:W-:-:S05]  /*1840*/  IMAD.U32 R4, RZ, RZ, UR43 ;  /* 0x0000002bff047e24 */ /* 0x000fca000f8e00ff */
[----:B------:R-:W-:Y:S01]  /*1850*/  ISETP.GE.AND P2, PT, R4, 0x1, PT ;  /* 0x000000010400780c */ /* 0x000fe20003f46270 */
[----:B--2---:R-:W-:-:S12]  /*1860*/  @P1 BRA `(.L_x_23) ;  /* 0x0000000000081947 */ /* 0x004fd80003800000 */
[----:B------:R-:W2:Y:S02]  /*1870*/  SYNCS.PHASECHK.TRANS64.TRYWAIT P1, [R3+URZ], R0 ;  /* 0x00000000030075a7 */ /* 0x000ea4000802017f */
[----:B--2---:R-:W-:Y:S05]  /*1880*/  @!P1 BRA `(.L_x_24) ;  /* 0x0000009c00989947 */ /* 0x004fea0003800000 */
.L_x_23:
[----:B------:R-:W-:Y:S05]  /*1890*/  WARPSYNC.ALL ;  /* 0x0000000000007948 */ /* 0x000fea0003800000 */
[----:B------:R-:W-:Y:S01]  /*18a0*/  UIADD3 UR4, UR41, 0x180, URZ ;  /* 0x0000018029047890 */ /* 0x000fe2000fffe03f */
[----:B------:R-:W-:Y:S01]  /*18b0*/  WARPGROUP.ARRIVE ;  /* 0x00000000000079c5 */ /* 0x000fe20000000000 */
[----:B------:R-:W-:Y:S02]  /*18c0*/  UIADD3 UR5, UR41, 0xa180, URZ ;  /* 0x0000a18029057890 */ /* 0x000fe4000fffe03f */
[----:B------:R-:W-:Y:S02]  /*18d0*/  USHF.R.U32.HI UR4, URZ, 0x4, UR4 ;  /* 0x000000043f047899 */ /* 0x000fe40008011604 */
[----:B------:R-:W-:-:S02]  /*18e0*/  USHF.R.U32.HI UR5, URZ, 0x4, UR5 ;  /* 0x000000043f057899 */ /* 0x000fc40008011605 */
[----:B------:R-:W-:Y:S02]  /*18f0*/  ULOP3.LUT UR4, UR4, 0x3fff, URZ, 0xc0, !UPT ;  /* 0x00003fff04047892 */ /* 0x000fe4000f8ec03f */
[----:B------:R-:W-:Y:S02]  /*1900*/  ULOP3.LUT UR5, UR5, 0x3fff, URZ, 0xc0, !UPT ;  /* 0x00003fff05057892 */ /* 0x000fe4000f8ec03f */
[----:B------:R-:W-:Y:S02]  /*1910*/  ULOP3.LUT UR8, UR4, 0x10000, URZ, 0xfc, !UPT ;  /* 0x0001000004087892 */ /* 0x000fe4000f8efc3f */
[----:B------:R-:W-:Y:S02]  /*1920*/  ULOP3.LUT UR9, UR5, 0x10000, URZ, 0xfc, !UPT ;  /* 0x0001000005097892 */ /* 0x000fe4000f8efc3f */
[----:B------:R-:W-:Y:S02]  /*1930*/  ULEA UR10, UR38, UR8, 0x9 ;  /* 0x00000008260a7291 */ /* 0x000fe4000f8e483f */
[----:B------:R-:W-:Y:S01]  /*1940*/  ULEA UR11, UR38, UR9, 0xb ;  /* 0x00000009260b7291 */ /* 0x000fe2000f8e583f */
[----:B------:R-:W-:Y:S01]  /*1950*/  UMOV UR5, 0x40000040 ;  /* 0x4000004000057882 */ /* 0x000fe20000000000 */
[----:B------:R-:W-:-:S03]  /*1960*/  UMOV UR7, 0x40000040 ;  /* 0x4000004000077882 */ /* 0x000fc60000000000 */
[----:B------:R-:W-:Y:S02]  /*1970*/  UMOV UR4, UR10 ;  /* 0x0000000a00047c82 */ /* 0x000fe40008000000 */
[----:B------:R-:W-:Y:S02]  /*1980*/  UMOV UR6, UR11 ;  /* 0x0000000b00067c82 */ /* 0x000fe40008000000 */
[----:B------:R-:W-:Y:S01]  /*1990*/  HGMMA.64x256x16.F32 R24, gdesc[UR4], RZ, !UPT, gsb0 ;  /* 0x03e00000041879f0 */ /* 0x000fe2000c0008ff */
[----:B------:R-:W-:Y:S02]  /*19a0*/  UIADD3 UR4, UR10, 0x2, URZ ;  /* 0x000000020a047890 */ /* 0x000fe4000fffe03f */
[----:B------:R-:W-:Y:S01]  /*19b0*/  UIADD3 UR6, UR11, 0x2, URZ ;  /* 0x000000020b067890 */ /* 0x000fe2000fffe03f */
[----:B------:R-:W-:Y:S01]  /*19c0*/  UMOV UR5, 0x40000040 ;  /* 0x4000004000057882 */ /* 0x000fe20000000000 */
[----:B------:R-:W-:Y:S01]  /*19d0*/  UMOV UR7, 0x40000040 ;  /* 0x4000004000077882 */ /* 0x000fe20000000000 */
[----:B------:R-:W-:-:S02]  /*19e0*/  WARPGROUP.DEPBAR.LE gsb0, 0x0 ;  /* 0x00008000000079c5 */ /* 0x000fc40000010000 */
[----:B------:R-:W-:-:S15]  /*19f0*/  WARPGROUP.ARRIVE ;  /* 0x00000000000079c5 */ /* 0x000fde0000000000 */
[----:B------:R-:W-:-:S05]  /*1a00*/  NOP ;  /* 0x0000000000007918 */ /* 0x000fca0000000000 */
[----:B------:R-:W-:Y:S01]  /*1a10*/  HGMMA.64x256x16.F32 R24, gdesc[UR4], R24, gsb0 ;  /* 0x03e00000041879f0 */ /* 0x000fe20008000818 */
[----:B------:R-:W-:Y:S02]  /*1a20*/  UIADD3 UR4, UR10, 0x4, URZ ;  /* 0x000000040a047890 */ /* 0x000fe4000fffe03f */
[----:B------:R-:W-:Y:S01]  /*1a30*/  UIADD3 UR6, UR11, 0x4, URZ ;  /* 0x000000040b067890 */ /* 0x000fe2000fffe03f */
[----:B------:R-:W-:Y:S01]  /*1a40*/  UMOV UR5, 0x40000040 ;  /* 0x4000004000057882 */ /* 0x000fe20000000000 */
[----:B------:R-:W-:Y:S01]  /*1a50*/  UMOV UR7, 0x40000040 ;  /* 0x4000004000077882 */ /* 0x000fe20000000000 */
[----:B------:R-:W-:Y:S02]  /*1a60*/  WARPGROUP.DEPBAR.LE gsb0, 0x0 ;  /* 0x00008000000079c5 */ /* 0x000fe40000010000 */
        /* <DEDUP_REMOVED lines=10> */
[----:B------:R-:W-:Y:S03]  /*1b10*/  HGMMA.64x256x16.F32 R24, gdesc[UR4], R24, gsb0 ;  /* 0x03e00000041879f0 */ /* 0x000fe60008000818 */
[----:B------:R-:W-:Y:S02]  /*1b20*/  WARPGROUP.DEPBAR.LE gsb0, 0x0 ;  /* 0x00008000000079c5 */ /* 0x000fe40000010000 */
[----:B------:R-:W-:Y:S05]  /*1b30*/  @!P2 BRA `(.L_x_25) ;  /* 0x000000040020a947 */ /* 0x000fea0003800000 */
[----:B------:R-:W-:Y:S01]  /*1b40*/  UIADD3 UR4, UR38, 0x1, URZ ;  /* 0x0000000126047890 */ /* 0x000fe2000fffe03f */
[----:B-12---:R-:W-:Y:S02]  /*1b50*/  IMAD.U32 R0, RZ, RZ, UR43 ;  /* 0x0000002bff007e24 */ /* 0x006fe4000f8e00ff */
[----:B------:R-:W-:Y:S01]  /*1b60*/  IMAD.U32 R3, RZ, RZ, UR38 ;  /* 0x00000026ff037e24 */ /* 0x000fe2000f8e00ff */
[----:B------:R-:W-:-:S04]  /*1b70*/  UISETP.NE.AND UP0, UPT, UR4, 0x5, UPT ;  /* 0x000000050400788c */ /* 0x000fc8000bf05270 */
[----:B------:R-:W-:Y:S02]  /*1b80*/  USEL UR5, URZ, 0x1, UP0 ;  /* 0x000000013f057887 */ /* 0x000fe40008000000 */
[----:B------:R-:W-:Y:S02]  /*1b90*/  USEL UR10, UR4, URZ, UP0 ;  /* 0x0000003f040a7287 */ /* 0x000fe40008000000 */
[----:B------:R-:W-:-:S06]  /*1ba0*/  ULOP3.LUT UR5, UR39, UR5, URZ, 0x3c, !UPT ;  /* 0x0000000527057292 */ /* 0x000fcc000f8e3c3f */
[----:B------:R-:W-:-:S07]  /*1bb0*/  IMAD.U32 R6, RZ, RZ, UR5 ;  /* 0x00000005ff067e24 */ /* 0x000fce000f8e00ff */
.L_x_32:
[----:B------:R-:W-:Y:S05]  /*1bc0*/  @!P0 BRA `(.L_x_26) ;  /* 0x0000000000048947 */ /* 0x000fea0003800000 */
[----:B------:R-:W-:Y:S01]  /*1bd0*/  BPT.TRAP 0x1 ;  /* 0x000000040000795c */ /* 0x000fe20000300000 */
.L_x_26:
[----:B------:R-:W-:Y:S01]  /*1be0*/  ULEA UR4, UR10, UR41, 0x3 ;  /* 0x000000290a047291 */ /* 0x000fe2000f8e183f */
[----:B------:R-:W-:-:S08]  /*1bf0*/  SHF.L.U32 R4, R6, 0x1f, RZ ;  /* 0x0000001f06047819 */ /* 0x000fd000000006ff */
[----:B------:R1:W2:Y:S01]  /*1c00*/  SYNCS.PHASECHK.TRANS64.TRYWAIT P1, [UR4], R4 ;  /* 0x00000004ff0075a7 */ /* 0x0002a20008020144 */
[----:B------:R-:W-:Y:S05]  /*1c10*/  @!P0 BRA `(.L_x_27) ;  /* 0x0000000000048947 */ /* 0x000fea0003800000 */
[----:B------:R-:W-:Y:S01]  /*1c20*/  BPT.TRAP 0x1 ;  /* 0x000000040000795c */ /* 0x000fe20000300000 */
.L_x_27:
[----:B--2---:R-:W-:Y:S05]  /*1c30*/  @P1 BRA `(.L_x_28) ;  /* 0x0000000000081947 */ /* 0x004fea0003800000 */
[----:B------:R-:W2:Y:S02]  /*1c40*/  SYNCS.PHASECHK.TRANS64.TRYWAIT P1, [UR4], R4 ;  /* 0x00000004ff0075a7 */ /* 0x000ea40008020144 */
[----:B--2---:R-:W-:Y:S05]  /*1c50*/  @!P1 BRA `(.L_x_29) ;  /* 0x0000009800b89947 */ /* 0x004fea0003800000 */
.L_x_28:
[----:B------:R-:W-:Y:S01]  /*1c60*/  ULEA UR11, UR10, UR8, 0x9 ;  /* 0x000000080a0b7291 */ /* 0x000fe2000f8e483f */
[----:B------:R-:W-:Y:S01]  /*1c70*/  WARPGROUP.ARRIVE ;  /* 0x00000000000079c5 */ /* 0x000fe20000000000 */
[----:B------:R-:W-:Y:S01]  /*1c80*/  ULEA UR12, UR10, UR9, 0xb ;  /* 0x000000090a0c7291 */ /* 0x000fe2000f8e583f */
[----:B------:R-:W-:Y:S01]  /*1c90*/  UMOV UR5, 0x40000040 ;  /* 0x4000004000057882 */ /* 0x000fe20000000000 */
[----:B------:R-:W-:-:S03]  /*1ca0*/  UMOV UR7, 0x40000040 ;  /* 0x4000004000077882 */ /* 0x000fc60000000000 */
[----:B------:R-:W-:Y:S02]  /*1cb0*/  UMOV UR4, UR11 ;  /* 0x0000000b00047c82 */ /* 0x000fe40008000000 */
[----:B------:R-:W-:Y:S02]  /*1cc0*/  UMOV UR6, UR12 ;  /* 0x0000000c00067c82 */ /* 0x000fe40008000000 */
[----:B------:R-:W-:Y:S01]  /*1cd0*/  HGMMA.64x256x16.F32 R24, gdesc[UR4], R24, gsb0 ;  /* 0x03e00000041879f0 */ /* 0x000fe20008000818 */
        /* <DEDUP_REMOVED lines=26> */
[----:B------:R-:W-:Y:S01]  /*1e80*/  BPT.TRAP 0x1 ;  /* 0x000000040000795c */ /* 0x000fe20000300000 */
.L_x_30:
[----:B------:R-:W-:-:S13]  /*1e90*/  ISETP.NE.AND P1, PT, R155, RZ, PT ;  /* 0x000000ff9b00720c */ /* 0x000fda0003f25270 */
[----:B-12---:R-:W-:-:S05]  /*1ea0*/  @P1 LEA R4, R3, UR41, 0x3 ;  /* 0x0000002903041c11 */ /* 0x006fca000f8e18ff */
[----:B------:R-:W-:-:S05]  /*1eb0*/  @P1 VIADD R5, R4, 0x28 ;  /* 0x0000002804051836 */ /* 0x000fca0000000000 */
[----:B------:R-:W-:-:S04]  /*1ec0*/  @P1 PRMT R5, R152, 0x654, R5 ;  /* 0x0000065498051816 */ /* 0x000fc80000000005 */
[----:B------:R1:W-:Y:S01]  /*1ed0*/  @P1 SYNCS.ARRIVE.TRANS64.RED.A1T0 RZ, [R5+URZ], RZ ;  /* 0x000000ff05ff19a7 */ /* 0x0003e2000810043f */
[----:B------:R-:W-:-:S13]  /*1ee0*/  ISETP.GT.U32.AND P1, PT, R16, 0x1, PT ;  /* 0x000000011000780c */ /* 0x000fda0003f24070 */
[----:B-1----:R-:W-:Y:S05]  /*1ef0*/  @P1 BRA `(.L_x_31) ;  /* 0x0000000000041947 */ /* 0x002fea0003800000 */
[----:B------:R-:W-:Y:S01]  /*1f00*/  BPT.TRAP 0x1 ;  /* 0x000000040000795c */ /* 0x000fe20000300000 */
.L_x_31:
[----:B------:R-:W-:Y:S01]  /*1f10*/  UIADD3 UR10, UR10, 0x1, URZ ;  /* 0x000000010a0a7890 */ /* 0x000fe2000fffe03f */
[C---:B------:R-:W-:Y:S01]  /*1f20*/  ISETP.GT.AND P2, PT, R0.reuse, 0x1, PT ;  /* 0x000000010000780c */ /* 0x040fe20003f44270 */
[----:B------:R-:W-:Y:S02]  /*1f30*/  VIADD R3, R3, 0x1 ;  /* 0x0000000103037836 */ /* 0x000fe40000000000 */
[----:B------:R-:W-:Y:S01]  /*1f40*/  UISETP.NE.AND UP0, UPT, UR10, 0x5, UPT ;  /* 0x000000050a00788c */ /* 0x000fe2000bf05270 */
[----:B------:R-:W-:Y:S02]  /*1f50*/  VIADD R0, R0, 0xffffffff ;  /* 0xffffffff00007836 */ /* 0x000fe40000000000 */
[C---:B------:R-:W-:Y:S01]  /*1f60*/  ISETP.NE.AND P1, PT, R3.reuse, 0x5, PT ;  /* 0x000000050300780c */ /* 0x040fe20003f25270 */
[----:B------:R-:W-:Y:S02]  /*1f70*/  USEL UR4, URZ, 0x1, UP0 ;  /* 0x000000013f047887 */ /* 0x000fe40008000000 */
[----:B------:R-:W-:Y:S01]  /*1f80*/  USEL UR10, UR10, URZ, UP0 ;  /* 0x0000003f0a0a7287 */ /* 0x000fe20008000000 */
[----:B------:R-:W-:-:S03]  /*1f90*/  SEL R3, R3, RZ, P1 ;  /* 0x000000ff03037207 */ /* 0x000fc60000800000 */
[----:B------:R-:W-:Y:S01]  /*1fa0*/  LOP3.LUT R6, R6, UR4, RZ, 0x3c, !PT ;  /* 0x0000000406067c12 */ /* 0x000fe2000f8e3cff */
[----:B------:R-:W-:Y:S07]  /*1fb0*/  @P2 BRA `(.L_x_32) ;  /* 0xfffffffc00002947 */ /* 0x000fee000383ffff */
.L_x_25:
[----:B-12---:R-:W1:Y:S01]  /*1fc0*/  LDC R0, c[0x0][0x28c] ;  /* 0x0000a300ff007b82 */ /* 0x006e620000000800 */
[----:B------:R2:W-:Y:S01]  /*1fd0*/  SYNCS.ARRIVE.TRANS64.A1T0 RZ, [R160+UR45], RZ ;  /* 0x000000ffa0ff79a7 */ /* 0x0005e2000810002d */
[----:B-1----:R-:W-:-:S13]  /*1fe0*/  ISETP.GE.AND P1, PT, R0, 0x1, PT ;  /* 0x000000010000780c */ /* 0x002fda0003f26270 */
[----:B--2---:R-:W-:Y:S05]  /*1ff0*/  @!P1 BRA `(.L_x_33) ;  /* 0x0000000000449947 */ /* 0x004fea0003800000 */
[----:B------:R-:W-:Y:S05]  /*2000*/  @!P0 BRA `(.L_x_34) ;  /* 0x0000000000048947 */ /* 0x000fea0003800000 */
[----:B------:R-:W-:Y:S01]  /*2010*/  BPT.TRAP 0x1 ;  /* 0x000000040000795c */ /* 0x000fe20000300000 */
.L_x_34:
[----:B------:R-:W-:-:S13]  /*2020*/  ISETP.NE.AND P0, PT, R155, RZ, PT ;  /* 0x000000ff9b00720c */ /* 0x000fda0003f05270 */
[----:B------:R-:W-:-:S05]  /*2030*/  VOTEU.ANY UP0, P0 ;  /* 0x00000000003f7886 */ /* 0x000fca0000000100 */
[----:B------:R-:W-:-:S06]  /*2040*/  @UP0 UIADD3 UR4, UR43, UR38, URZ ;  /* 0x000000262b040290 */ /* 0x000fcc000fffe03f */
[----:B------:R-:W-:Y:S02]  /*2050*/  IMAD.U32 R4, RZ, RZ, UR4 ;  /* 0x00000004ff047e24 */ /* 0x000fe4000f8e00ff */
[----:B------:R-:W-:Y:S02]  /*2060*/  IMAD.U32 R3, RZ, RZ, UR4 ;  /* 0x00000004ff037e24 */ /* 0x000fe4000f8e00ff */
[----:B------:R-:W-:-:S05]  /*2070*/  @P0 IMAD.WIDE.U32 R4, R4, -0x33333333, RZ ;  /* 0xcccccccd04040825 */ /* 0x000fca00078e00ff */
[----:B------:R-:W-:-:S05]  /*2080*/  @P0 SHF.R.U32.HI R0, RZ, 0x2, R5 ;  /* 0x00000002ff000819 */ /* 0x000fca0000011605 */
[----:B------:R-:W-:-:S05]  /*2090*/  @P0 IMAD R0, R0, -0x5, R3 ;  /* 0xfffffffb00000824 */ /* 0x000fca00078e0203 */
[----:B------:R-:W-:-:S05]  /*20a0*/  @P0 LEA R0, R0, UR41, 0x3 ;  /* 0x0000002900000c11 */ /* 0x000fca000f8e18ff */
[----:B------:R-:W-:-:S05]  /*20b0*/  @P0 VIADD R3, R0, 0x28 ;  /* 0x0000002800030836 */ /* 0x000fca0000000000 */
[----:B------:R-:W-:-:S04]  /*20c0*/  @P0 PRMT R3, R152, 0x654, R3 ;  /* 0x0000065498030816 */ /* 0x000fc80000000003 */
[----:B------:R1:W-:Y:S01]  /*20d0*/  @P0 SYNCS.ARRIVE.TRANS64.RED.A1T0 RZ, [R3+URZ], RZ ;  /* 0x000000ff03ff09a7 */ /* 0x0003e2000810043f */
[----:B------:R-:W-:-:S13]  /*20e0*/  ISETP.GT.U32.AND P0, PT, R16, 0x1, PT ;  /* 0x000000011000780c */ /* 0x000fda0003f04070 */
[----:B-1----:R-:W-:Y:S05]  /*20f0*/  @P0 BRA `(.L_x_33) ;  /* 0x0000000000040947 */ /* 0x002fea0003800000 */
[----:B------:R-:W-:Y:S01]  /*2100*/  BPT.TRAP 0x1 ;  /* 0x000000040000795c */ /* 0x000fe20000300000 */
.L_x_33:
[----:B------:R-:W-:Y:S01]  /*2110*/  SHF.L.U32 R0, R175, 0x1f, RZ ;  /* 0x0000001faf007819 */ /* 0x000fe200000006ff */
[----:B------:R-:W-:Y:S01]  /*2120*/  UIADD3 UR38, UR44, UR38, URZ ;  /* 0x000000262c267290 */ /* 0x000fe2000fffe03f */
[----:B------:R-:W1:Y:S01]  /*2130*/  LDC R15, c[0x0][0x288] ;  /* 0x0000a200ff0f7b82 */ /* 0x000e620000000800 */
[----:B------:R-:W-:Y:S01]  /*2140*/  UISETP.GE.U32.AND UP1, UPT, UR44, 0x5, UPT ;  /* 0x000000052c00788c */ /* 0x000fe2000bf26070 */
[----:B------:R-:W-:Y:S01]  /*2150*/  IMAD.SHL.U32 R8, R158, 0x2, RZ ;  /* 0x000000029e087824 */ /* 0x000fe200078e00ff */
[----:B------:R-:W-:Y:S02]  /*2160*/  UISETP.GT.U32.AND UP0, UPT, UR38, 0x4, UPT ;  /* 0x000000042600788c */ /* 0x000fe4000bf04070 */
[----:B------:R-:W-:Y:S02]  /*2170*/  UIMAD.WIDE.U32 UR4, UR38, -0x33333333, URZ ;  /* 0xcccccccd260478a5 */ /* 0x000fe4000f8e003f */
[----:B------:R-:W-:Y:S01]  /*2180*/  UISETP.LT.U32.AND UP0, UPT, UR44, 0x5, UP0 ;  /* 0x000000052c00788c */ /* 0x000fe20008701070 */
[----:B------:R-:W2:Y:S01]  /*2190*/  SYNCS.PHASECHK.TRANS64.TRYWAIT P0, [R159+UR42+0x10], R0 ;  /* 0x000010009f0075a7 */ /* 0x000ea2000800016a */
[----:B------:R-:W-:Y:S01]  /*21a0*/  USHF.R.U32.HI UR4, URZ, 0x2, UR5 ;  /* 0x000000023f047899 */ /* 0x000fe20008011605 */
[----:B------:R-:W-:Y:S01]  /*21b0*/  SHF.R.S32.HI R9, RZ, 0x1f, R8 ;  /* 0x0000001fff097819 */ /* 0x000fe20000011408 */
[----:B------:R-:W-:-:S02]  /*21c0*/  USEL UR6, URZ, 0x1, !UP0 ;  /* 0x000000013f067887 */ /* 0x000fc4000c000000 */
[----:B------:R-:W-:Y:S02]  /*21d0*/  UIMAD UR38, UR4, -0x5, UR38 ;  /* 0xfffffffb042678a4 */ /* 0x000fe4000f8e0226 */
[----:B------:R-:W-:-:S04]  /*21e0*/  ULOP3.LUT UR39, UR39, UR6, URZ, 0x3c, !UPT ;  /* 0x0000000627277292 */ /* 0x000fc8000f8e3c3f */
[----:B------:R-:W-:Y:S01]  /*21f0*/  @UP1 ULOP3.LUT UR39, UR39, 0x1, UR4, 0x78, !UPT ;  /* 0x0000000127271892 */ /* 0x000fe2000f8e7804 */
[----:B-12---:R-:W-:Y:S11]  /*2200*/  @!P0 BRA `(.L_x_35) ;  /* 0x0000009400648947 */ /* 0x006ff60003800000 */
.L_x_318:
[----:B------:R-:W-:Y:S01]  /*2210*/  IMAD.SHL.U32 R14, R19, 0x40, RZ ;  /* 0x00000040130e7824 */ /* 0x000fe200078e00ff */
[----:B------:R-:W-:Y:S01]  /*2220*/  ULDC UR6, c[0x0][0x284] ;  /* 0x0000a10000067ab9 */ /* 0x000fe20000000800 */
[----:B0-----:R-:W-:Y:S01]  /*2230*/  IMAD.SHL.U32 R12, R22, 0x100, RZ ;  /* 0x00000100160c7824 */ /* 0x001fe200078e00ff */
[----:B------:R-:W-:Y:S01]  /*2240*/  SHF.R.S32.HI R165, RZ, 0x1f, R2 ;  /* 0x0000001fffa57819 */ /* 0x000fe20000011402 */
[----:B------:R-:W-:Y:S01]  /*2250*/  ULDC.64 UR4, c[0x0][0x5d0] ;  /* 0x0001740000047ab9 */ /* 0x000fe20000000a00 */
[----:B------:R-:W-:Y:S01]  /*2260*/  ISETP.GE.AND P0, PT, R14, UR6, PT ;  /* 0x000000060e007c0c */ /* 0x000fe2000bf06270 */
[----:B------:R-:W-:Y:S01]  /*2270*/  IMAD.WIDE.U32 R4, R2, UR4, R8 ;  /* 0x0000000402047c25 */ /* 0x000fe2000f8e0008 */
[----:B------:R-:W-:Y:S02]  /*2280*/  SHF.R.S32.HI R13, RZ, 0x1f, R12 ;  /* 0x0000001fff0d7819 */ /* 0x000fe4000001140c */
[C---:B------:R-:W-:Y:S01]  /*2290*/  ISETP.GE.OR P0, PT, R12.reuse, R15, P0 ;  /* 0x0000000f0c00720c */ /* 0x040fe20000706670 */
[----:B------:R-:W-:Y:S01]  /*22a0*/  IMAD R3, R165, UR4, RZ ;  /* 0x00000004a5037c24 */ /* 0x000fe2000f8e02ff */
[----:B------:R-:W-:-:S03]  /*22b0*/  IADD3 R6, P1, R12, R4, RZ ;  /* 0x000000040c067210 */ /* 0x000fc60007f3e0ff */
[----:B------:R-:W-:-:S05]  /*22c0*/  IMAD R3, R2, UR5, R3 ;  /* 0x0000000502037c24 */ /* 0x000fca000f8e0203 */
[----:B------:R-:W-:-:S03]  /*22d0*/  IADD3.X R7, R13, R5, R3, P1, !PT ;  /* 0x000000050d077210 */ /* 0x000fc60000ffe403 */
[----:B------:R-:W-:Y:S05]  /*22e0*/  @P0 BRA `(.L_x_36) ;  /* 0x0000007c00040947 */ /* 0x000fea0003800000 */
[----:B------:R-:W0:Y:S01]  /*22f0*/  LDC.64 R10, c[0x0][0x5c8] ;  /* 0x00017200ff0a7b82 */ /* 0x000e220000000a00 */
[----:B-----5:R-:W-:Y:S01]  /*2300*/  FSETP.NEU.AND P1, PT, R154, RZ, PT ;  /* 0x000000ff9a00720b */ /* 0x020fe20003f2d000 */
[----:B------:R-:W-:Y:S01]  /*2310*/  IMAD R3, R158, -0x2, R15 ;  /* 0xfffffffe9e037824 */ /* 0x000fe200078e020f */
[----:B------:R-:W-:Y:S01]  /*2320*/  BSSY B0, `(.L_x_36) ;  /* 0x00007bd000007945 */ /* 0x000fe20003800000 */
[----:B------:R-:W-:-:S04]  /*2330*/  IMAD.WIDE R166, R19, 0x40, R156 ;  /* 0x0000004013a67825 */ /* 0x000fc800078e029c */
[----:B-1----:R-:W-:Y:S02]  /*2340*/  IMAD.IADD R0, R3, 0x1, -R12 ;  /* 0x0000000103007824 */ /* 0x002fe400078e0a0c */
[----:B------:R-:W-:-:S03]  /*2350*/  IMAD.IADD R3, R163, 0x1, -R14 ;  /* 0x00000001a3037824 */ /* 0x000fc600078e0a0e */
[----:B------:R-:W-:-:S04]  /*2360*/  ISETP.GT.AND P0, PT, R0, RZ, PT ;  /* 0x000000ff0000720c */ /* 0x000fc80003f04270 */
[----:B------:R-:W-:Y:S01]  /*2370*/  ISETP.GT.AND P3, PT, R3, RZ, P0 ;  /* 0x000000ff0300720c */ /* 0x000fe20000764270 */
[-C--:B0-----:R-:W-:Y:S02]  /*2380*/  IMAD R4, R167, R10.reuse, RZ ;  /* 0x0000000aa7047224 */ /* 0x081fe400078e02ff */
[----:B------:R-:W-:-:S04]  /*2390*/  IMAD.WIDE.U32 R6, R166, R10, R6 ;  /* 0x0000000aa6067225 */ /* 0x000fc800078e0006 */
[----:B------:R-:W-:-:S04]  /*23a0*/  IMAD R5, R166, R11, R4 ;  /* 0x0000000ba6057224 */ /* 0x000fc800078e0204 */
[----:B------:R-:W-:Y:S01]  /*23b0*/  IMAD.IADD R181, R7, 0x1, R5 ;  /* 0x0000000107b57824 */ /* 0x000fe200078e0205 */
[----:B------:R-:W-:Y:S06]  /*23c0*/  @!P1 BRA `(.L_x_37) ;  /* 0x0000005400a09947 */ /* 0x000fec0003800000 */
[----:B------:R-:W0:Y:S01]  /*23d0*/  LDC.64 R20, c[0x0][0x5b8] ;  /* 0x00016e00ff147b82 */ /* 0x000e220000000a00 */
[----:B------:R-:W-:-:S07]  /*23e0*/  ULDC.64 UR4, c[0x0][0x5c0] ;  /* 0x0001700000047ab9 */ /* 0x000fce0000000a00 */
[----:B------:R-:W1:Y:S08]  /*23f0*/  LDC.64 R168, c[0x0][0x5b0] ;  /* 0x00016c00ffa87b82 */ /* 0x000e700000000a00 */
[----:B------:R-:W2:Y:S01]  /*2400*/  LDC.64 R14, c[0x0][0x5a8] ;  /* 0x00016a00ff0e7b82 */ /* 0x000ea20000000a00 */
[-C--:B0-----:R-:W-:Y:S02]  /*2410*/  IMAD R7, R165, R20.reuse, RZ ;  /* 0x00000014a5077224 */ /* 0x081fe400078e02ff */
[----:B------:R-:W-:-:S04]  /*2420*/  IMAD.WIDE.U32 R4, R2, R20, R8 ;  /* 0x0000001402047225 */ /* 0x000fc800078e0008 */
[----:B------:R-:W-:Y:S01]  /*2430*/  IMAD R177, R2, R21, R7 ;  /* 0x0000001502b17224 */ /* 0x000fe200078e0207 */
[----:B------:R-:W-:Y:S01]  /*2440*/  IADD3 R164, P1, R12, R4, RZ ;  /* 0x000000040ca47210 */ /* 0x000fe20007f3e0ff */
[----:B-1----:R-:W-:-:S03]  /*2450*/  IMAD R4, R167, R168, RZ ;  /* 0x000000a8a7047224 */ /* 0x002fc600078e02ff */
[----:B------:R-:W-:Y:S01]  /*2460*/  IADD3.X R165, R13, R5, R177, P1, !PT ;  /* 0x000000050da57210 */ /* 0x000fe20000ffe4b1 */
[C---:B------:R-:W-:Y:S02]  /*2470*/  IMAD R179, R166.reuse, R169, R4 ;  /* 0x000000a9a6b37224 */ /* 0x040fe400078e0204 */
[----:B------:R-:W-:-:S04]  /*2480*/  IMAD.WIDE.U32 R4, R166, R168, R164 ;  /* 0x000000a8a6047225 */ /* 0x000fc800078e00a4 */
[----:B------:R-:W-:Y:S01]  /*2490*/  IMAD.IADD R5, R5, 0x1, R179 ;  /* 0x0000000105057824 */ /* 0x000fe200078e02b3 */
[----:B--2---:R-:W-:-:S04]  /*24a0*/  LEA R170, P1, R4, R14, 0x1 ;  /* 0x0000000e04aa7211 */ /* 0x004fc800078208ff */
[----:B------:R-:W-:-:S05]  /*24b0*/  LEA.HI.X R171, R4, R15, R5, 0x1, P1 ;  /* 0x0000000f04ab7211 */ /* 0x000fca00008f0c05 */
[----:B------:R0:W2:Y:S01]  /*24c0*/  @P3 LDG.E.LTC128B.U16 R19, desc[UR36][R170.64] ;  /* 0x00000024aa133981 */ /* 0x0000a2000c1e1520 */
[----:B------:R-:W-:Y:S01]  /*24d0*/  IMAD.WIDE.U32 R4, R166, R168, R12 ;  /* 0x000000a8a6047225 */ /* 0x000fe200078e000c */
[----:B------:R-:W-:Y:S02]  /*24e0*/  BSSY B1, `(.L_x_38) ;  /* 0x0000014000017945 */ /* 0x000fe40003800000 */
[----:B------:R-:W-:-:S04]  /*24f0*/  IADD3 R172, P1, R8, R4, RZ ;  /* 0x0000000408ac7210 */ /* 0x000fc80007f3e0ff */
[----:B------:R-:W-:Y:S01]  /*2500*/  IADD3.X R173, R9, R179, R5, P1, !PT ;  /* 0x000000b309ad7210 */ /* 0x000fe20000ffe405 */
[----:B0-----:R-:W-:Y:S01]  /*2510*/  IMAD.SHL.U32 R170, R168, 0x8, RZ ;  /* 0x00000008a8aa7824 */ /* 0x001fe200078e00ff */
[----:B------:R-:W-:Y:S02]  /*2520*/  LEA R4, P1, R6, UR4, 0x1 ;  /* 0x0000000406047c11 */ /* 0x000fe4000f8208ff */
[----:B------:R-:W-:Y:S01]  /*2530*/  SHF.L.U64.HI R171, R168, 0x3, R169 ;  /* 0x00000003a8ab7819 */ /* 0x000fe200000102a9 */
[----:B------:R-:W-:Y:S01]  /*2540*/  IMAD.WIDE.U32 R172, R2, R20, R172 ;  /* 0x0000001402ac7225 */ /* 0x000fe200078e00ac */
[----:B------:R-:W-:Y:S02]  /*2550*/  LEA.HI.X R5, R6, UR5, R181, 0x1, P1 ;  /* 0x0000000506057c11 */ /* 0x000fe400088f0cb5 */
[----:B------:R-:W-:Y:S02]  /*2560*/  ISETP.GT.AND P1, PT, R0, 0x1, PT ;  /* 0x000000010000780c */ /* 0x000fe40003f24270 */
[----:B------:R-:W-:-:S02]  /*2570*/  LEA R6, P4, R172, R14, 0x1 ;  /* 0x0000000eac067211 */ /* 0x000fc400078808ff */
[----:B------:R-:W-:Y:S01]  /*2580*/  ISETP.GT.AND P2, PT, R3, RZ, P1 ;  /* 0x000000ff0300720c */ /* 0x000fe20000f44270 */
[----:B--2---:R-:W-:-:S05]  /*2590*/  HADD2.F32 R7, -RZ, R19.H0_H0 ;  /* 0x20000013ff077230 */ /* 0x004fca0000004100 */
[----:B------:R-:W-:-:S04]  /*25a0*/  FMUL R7, R7, R154 ;  /* 0x0000009a07077220 */ /* 0x000fc80000400000 */
[----:B------:R-:W-:-:S05]  /*25b0*/  FFMA R7, R24, R153, R7 ;  /* 0x0000009918077223 */ /* 0x000fca0000000007 */
[----:B------:R-:W-:Y:S01]  /*25c0*/  F2FP.F16.F32.PACK_AB R21, RZ, R7 ;  /* 0x00000007ff15723e */ /* 0x000fe200000000ff */
[----:B------:R-:W-:-:S04]  /*25d0*/  IMAD.IADD R7, R177, 0x1, R173 ;  /* 0x00000001b1077824 */ /* 0x000fc800078e02ad */
[----:B------:R0:W-:Y:S01]  /*25e0*/  @P3 STG.E.U16 desc[UR36][R4.64], R21 ;  /* 0x0000001504003986 */ /* 0x0001e2000c101524 */
[----:B------:R-:W-:Y:S01]  /*25f0*/  LEA.HI.X R7, R172, R15, R7, 0x1, P4 ;  /* 0x0000000fac077211 */ /* 0x000fe200020f0c07 */
[----:B------:R-:W-:Y:S06]  /*2600*/  @!P2 BRA `(.L_x_39) ;  /* 0x000000000004a947 */ /* 0x000fec0003800000 */
[----:B------:R1:W5:Y:S02]  /*2610*/  LDG.E.LTC128B.U16 R19, desc[UR36][R6.64+0x2] ;  /* 0x0000022406137981 */ /* 0x000364000c1e1520 */
.L_x_39:
[----:B------:R-:W-:Y:S05]  /*2620*/  BSYNC B1 ;  /* 0x0000000000017941 */ /* 0x000fea0003800000 */
.L_x_38:
[----:B0----5:R-:W-:Y:S01]  /*2630*/  HADD2.F32 R21, -RZ, R19.H0_H0 ;  /* 0x20000013ff157230 */ /* 0x021fe20000004100 */
[----:B------:R-:W-:Y:S01]  /*2640*/  ISETP.GT.AND P0, PT, R3, 0x8, P0 ;  /* 0x000000080300780c */ /* 0x000fe20000704270 */
[----:B------:R-:W-:-:S04]  /*2650*/  IMAD.WIDE.U32 R170, R166, R168, R170 ;  /* 0x000000a8a6aa7225 */ /* 0x000fc800078e00aa */
[----:B------:R-:W-:Y:S01]  /*2660*/  FMUL R22, R21, R154 ;  /* 0x0000009a15167220 */ /* 0x000fe20000400000 */
[----:B------:R-:W-:Y:S01]  /*2670*/  IMAD.IADD R179, R179, 0x1, R171 ;  /* 0x00000001b3b37824 */ /* 0x000fe200078e02ab */
[----:B------:R-:W-:Y:S02]  /*2680*/  IADD3 R21, P3, R164, R170, RZ ;  /* 0x000000aaa4157210 */ /* 0x000fe40007f7e0ff */
[----:B------:R-:W-:-:S03]  /*2690*/  FFMA R22, R25, R153, R22 ;  /* 0x0000009919167223 */ /* 0x000fc60000000016 */
[----:B------:R-:W-:Y:S01]  /*26a0*/  IMAD.X R164, R179, 0x1, R165, P3 ;  /* 0x00000001b3a47824 */ /* 0x000fe200018e06a5 */
[C---:B------:R-:W-:Y:S02]  /*26b0*/  LEA R24, P3, R21.reuse, R14, 0x1 ;  /* 0x0000000e15187211 */ /* 0x040fe400078608ff */
[----:B------:R-:W-:Y:S02]  /*26c0*/  F2FP.F16.F32.PACK_AB R22, RZ, R22 ;  /* 0x00000016ff16723e */ /* 0x000fe400000000ff */
[----:B------:R-:W-:Y:S02]  /*26d0*/  LEA.HI.X R25, R21, R15, R164, 0x1, P3 ;  /* 0x0000000f15197211 */ /* 0x000fe400018f0ca4 */
[----:B------:R-:W-:Y:S02]  /*26e0*/  PRMT R21, R22, 0x7610, R21 ;  /* 0x0000761016157816 */ /* 0x000fe40000000015 */
[----:B------:R-:W-:-:S03]  /*26f0*/  PRMT R22, R19, 0x7610, R22 ;  /* 0x0000761013167816 */ /* 0x000fc60000000016 */
[----:B------:R0:W-:Y:S04]  /*2700*/  @P2 STG.E.U16 desc[UR36][R4.64+0x2], R21 ;  /* 0x0000021504002986 */ /* 0x0001e8000c101524 */
[----:B------:R-:W2:Y:S01]  /*2710*/  @P0 LDG.E.LTC128B.U16 R22, desc[UR36][R24.64] ;  /* 0x0000002418160981 */ /* 0x000ea2000c1e1520 */
[----:B------:R-:W-:Y:S01]  /*2720*/  IADD3 R8, P2, P3, R8, R170, R12 ;  /* 0x000000aa08087210 */ /* 0x000fe20007b5e00c */
[----:B------:R-:W-:Y:S01]  /*2730*/  BSSY B1, `(.L_x_40) ;  /* 0x0000011000017945 */ /* 0x000fe20003800000 */
[C---:B------:R-:W-:Y:S02]  /*2740*/  SHF.L.U64.HI R11, R10.reuse, 0x4, R11 ;  /* 0x000000040a0b7819 */ /* 0x040fe4000001020b */
[----:B------:R-:W-:Y:S02]  /*2750*/  IADD3.X R9, R9, R179, R13, P2, P3 ;  /* 0x000000b309097210 */ /* 0x000fe400017e640d */
[----:B------:R-:W-:-:S02]  /*2760*/  LEA R10, P2, R10, R4, 0x4 ;  /* 0x000000040a0a7211 */ /* 0x000fc400078420ff */
[----:B------:R-:W-:Y:S01]  /*2770*/  ISETP.GT.AND P1, PT, R3, 0x8, P1 ;  /* 0x000000080300780c */ /* 0x000fe20000f24270 */
[----:B0-----:R-:W-:-:S04]  /*2780*/  IMAD.WIDE.U32 R20, R2, R20, R8 ;  /* 0x0000001402147225 */ /* 0x001fc800078e0008 */
[----:B------:R-:W-:Y:S01]  /*2790*/  IMAD.X R11, R11, 0x1, R5, P2 ;  /* 0x000000010b0b7824 */ /* 0x000fe200010e0605 */
[----:B------:R-:W-:Y:S01]  /*27a0*/  LEA R8, P3, R20, R14, 0x1 ;  /* 0x0000000e14087211 */ /* 0x000fe200078608ff */
[----:B------:R-:W-:-:S05]  /*27b0*/  IMAD.IADD R2, R177, 0x1, R21 ;  /* 0x00000001b1027824 */ /* 0x000fca00078e0215 */
[----:B------:R-:W-:Y:S01]  /*27c0*/  LEA.HI.X R9, R20, R15, R2, 0x1, P3 ;  /* 0x0000000f14097211 */ /* 0x000fe200018f0c02 */
[----:B--2---:R-:W-:-:S05]  /*27d0*/  HADD2.F32 R19, -RZ, R22.H0_H0 ;  /* 0x20000016ff137230 */ /* 0x004fca0000004100 */
[----:B------:R-:W-:-:S04]  /*27e0*/  FMUL R19, R19, R154 ;  /* 0x0000009a13137220 */ /* 0x000fc80000400000 */
[----:B------:R-:W-:-:S05]  /*27f0*/  FFMA R19, R26, R153, R19 ;  /* 0x000000991a137223 */ /* 0x000fca0000000013 */
[----:B------:R-:W-:-:S05]  /*2800*/  F2FP.F16.F32.PACK_AB R19, RZ, R19 ;  /* 0x00000013ff13723e */ /* 0x000fca00000000ff */
[----:B------:R0:W-:Y:S01]  /*2810*/  @P0 STG.E.U16 desc[UR36][R10.64], R19 ;  /* 0x000000130a000986 */ /* 0x0001e2000c101524 */
[----:B------:R-:W-:Y:S05]  /*2820*/  @!P1 BRA `(.L_x_41) ;  /* 0x0000000000049947 */ /* 0x000fea0003800000 */
[----:B------:R2:W5:Y:S02]  /*2830*/  LDG.E.LTC128B.U16 R22, desc[UR36][R8.64+0x2] ;  /* 0x0000022408167981 */ /* 0x000564000c1e1520 */
.L_x_41:
[----:B------:R-:W-:Y:S05]  /*2840*/  BSYNC B1 ;  /* 0x0000000000017941 */ /* 0x000fea0003800000 */
.L_x_40:
[----:B-----5:R-:W-:Y:S01]  /*2850*/  HADD2.F32 R13, -RZ, R22.H0_H0 ;  /* 0x20000016ff0d7230 */ /* 0x020fe20000004100 */
[----:B------:R-:W-:Y:S01]  /*2860*/  ISETP.GT.AND P0, PT, R0, 0x8, PT ;  /* 0x000000080000780c */ /* 0x000fe20003f04270 */
[----:B------:R-:W-:Y:S03]  /*2870*/  BSSY B1, `(.L_x_42) ;  /* 0x0000008000017945 */ /* 0x000fe60003800000 */
[----:B------:R-:W-:Y:S01]  /*2880*/  FMUL R2, R13, R154 ;  /* 0x0000009a0d027220 */ /* 0x000fe20000400000 */
[----:B------:R-:W-:-:S03]  /*2890*/  ISETP.GT.AND P2, PT, R3, RZ, P0 ;  /* 0x000000ff0300720c */ /* 0x000fc60000744270 */
[----:B------:R-:W-:-:S05]  /*28a0*/  FFMA R2, R27, R153, R2 ;  /* 0x000000991b027223 */ /* 0x000fca0000000002 */
[----:B------:R-:W-:-:S05]  /*28b0*/  F2FP.F16.F32.PACK_AB R2, RZ, R2 ;  /* 0x00000002ff02723e */ /* 0x000fca00000000ff */
[----:B------:R3:W-:Y:S01]  /*28c0*/  @P1 STG.E.U16 desc[UR36][R10.64+0x2], R2 ;  /* 0x000002020a001986 */ /* 0x0007e2000c101524 */
[----:B------:R-:W-:Y:S05]  /*28d0*/  @!P2 BRA `(.L_x_43) ;  /* 0x000000000004a947 */ /* 0x000fea0003800000 */
[----:B------:R4:W5:Y:S02]  /*28e0*/  LDG.E.LTC128B.U16 R22, desc[UR36][R6.64+0x10] ;  /* 0x0000102406167981 */ /* 0x000964000c1e1520 */
.L_x_43:
[----:B------:R-:W-:Y:S05]  /*28f0*/  BSYNC B1 ;  /* 0x0000000000017941 */ /* 0x000fea0003800000 */
.L_x_42:
        /* <DEDUP_REMOVED lines=10> */
.L_x_45:
[----:B------:R-:W-:Y:S05]  /*29a0*/  BSYNC B1 ;  /* 0x0000000000017941 */ /* 0x000fea0003800000 */
.L_x_44:
[----:B0----5:R-:W-:Y:S01]  /*29b0*/  HADD2.F32 R13, -RZ, R22.H0_H0 ;  /* 0x20000016ff0d7230 */ /* 0x021fe20000004100 */
[----:B------:R-:W-:Y:S01]  /*29c0*/  ISETP.GT.AND P0, PT, R3, 0x8, P0 ;  /* 0x000000080300780c */ /* 0x000fe20000704270 */
[----:B------:R-:W-:Y:S03]  /*29d0*/  BSSY B1, `(.L_x_46) ;  /* 0x0000007000017945 */ /* 0x000fe60003800000 */
[----:B---3--:R-:W-:-:S04]  /*29e0*/  FMUL R2, R13, R154 ;  /* 0x0000009a0d027220 */ /* 0x008fc80000400000 */
[----:B------:R-:W-:-:S05]  /*29f0*/  FFMA R2, R29, R153, R2 ;  /* 0x000000991d027223 */ /* 0x000fca0000000002 */
[----:B------:R-:W-:-:S05]  /*2a00*/  F2FP.F16.F32.PACK_AB R2, RZ, R2 ;  /* 0x00000002ff02723e */ /* 0x000fca00000000ff */
[----:B------:R0:W-:Y:S01]  /*2a10*/  @P3 STG.E.U16 desc[UR36][R4.64+0x12], R2 ;  /* 0x0000120204003986 */ /* 0x0001e2000c101524 */
[----:B------:R-:W-:Y:S05]  /*2a20*/  @!P0 BRA `(.L_x_47) ;  /* 0x0000000000048947 */ /* 0x000fea0003800000 */
[----:B------:R3:W5:Y:S02]  /*2a30*/  LDG.E.LTC128B.U16 R22, desc[UR36][R8.64+0x10] ;  /* 0x0000102408167981 */ /* 0x000764000c1e1520 */
.L_x_47:
[----:B------:R-:W-:Y:S05]  /*2a40*/  BSYNC B1 ;  /* 0x0000000000017941 */ /* 0x000fea0003800000 */
.L_x_46:
[----:B-----5:R-:W-:Y:S01]  /*2a50*/  HADD2.F32 R13, -RZ, R22.H0_H0 ;  /* 0x20000016ff0d7230 */ /* 0x020fe20000004100 */
[----:B------:R-:W-:Y:S01]  /*2a60*/  ISETP.GT.AND P1, PT, R3, 0x8, P1 ;  /* 0x000000080300780c */ /* 0x000fe20000f24270 */
[----:B------:R-:W-:Y:S03]  /*2a70*/  BSSY B1, `(.L_x_48) ;  /* 0x0000007000017945 */ /* 0x000fe60003800000 */
[----:B------:R-:W-:-:S04]  /*2a80*/  FMUL R13, R13, R154 ;  /* 0x0000009a0d0d7220 */ /* 0x000fc80000400000 */
[----:B------:R-:W-:-:S05]  /*2a90*/  FFMA R13, R30, R153, R13 ;  /* 0x000000991e0d7223 */ /* 0x000fca000000000d */
[----:B------:R-:W-:-:S05]  /*2aa0*/  F2FP.F16.F32.PACK_AB R13, RZ, R13 ;  /* 0x0000000dff0d723e */ /* 0x000fca00000000ff */
[----:B------:R0:W-:Y:S01]  /*2ab0*/  @P0 STG.E.U16 desc[UR36][R10.64+0x10], R13 ;  /* 0x0000100d0a000986 */ /* 0x0001e2000c101524 */
[----:B------:R-:W-:Y:S05]  /*2ac0*/  @!P1 BRA `(.L_x_49) ;  /* 0x0000000000049947 */ /* 0x000fea0003800000 */
[----:B------:R0:W5:Y:S02]  /*2ad0*/  LDG.E.LTC128B.U16 R22, desc[UR36][R8.64+0x12] ;  /* 0x0000122408167981 */ /* 0x000164000c1e1520 */
.L_x_49:
[----:B------:R-:W-:Y:S05]  /*2ae0*/  BSYNC B1 ;  /* 0x0000000000017941 */ /* 0x000fea0003800000 */
.L_x_48:
[----:B0----5:R-:W-:Y:S01]  /*2af0*/  HADD2.F32 R13, -RZ, R22.H0_H0 ;  /* 0x20000016ff0d7230 */ /* 0x021fe20000004100 */
        /* <DEDUP_REMOVED lines=9> */
.L_x_51:
[----:B------:R-:W-:Y:S05]  /*2b90*/  BSYNC B1 ;  /* 0x0000000000017941 */ /* 0x000fea0003800000 */
.L_x_50:
        /* <DEDUP_REMOVED lines=10> */
.L_x_53:
[----:B------:R-:W-:Y:S05]  /*2c40*/  BSYNC B1 ;  /* 0x0000000000017941 */ /* 0x000fea0003800000 */
.L_x_52:
[----:B0----5:R-:W-:Y:S01]  /*2c50*/  HADD2.F32 R13, -RZ, R22.H0_H0 ;  /* 0x20000016ff0d7230 */ /* 0x021fe20000004100 */
        /* <DEDUP_REMOVED lines=8> */
.L_x_55:
[----:B------:R-:W-:Y:S05]  /*2ce0*/  BSYNC B1 ;  /* 0x0000000000017941 */ /* 0x000fea0003800000 */
.L_x_54:
        /* <DEDUP_REMOVED lines=9> */
.L_x_57:
[----:B------:R-:W-:Y:S05]  /*2d80*/  BSYNC B1 ;  /* 0x0000000000017941 */ /* 0x000fea0003800000 */
.L_x_56:
        /* <DEDUP_REMOVED lines=10> */
.L_x_59:
[----:B------:R-:W-:Y:S05]  /*2e30*/  BSYNC B1 ;  /* 0x0000000000017941 */ /* 0x000fea0003800000 */
.L_x_58:
        /* <DEDUP_REMOVED lines=10> */
.L_x_61:
[----:B------:R-:W-:Y:S05]  /*2ee0*/  BSYNC B1 ;  /* 0x0000000000017941 */ /* 0x000fea0003800000 */
.L_x_60:
        /* <DEDUP_REMOVED lines=9> */
.L_x_63:
[----:B------:R-:W-:Y:S05]  /*2f80*/  BSYNC B1 ;  /* 0x0000000000017941 */ /* 0x000fea0003800000 */
.L_x_62:
        /* <DEDUP_REMOVED lines=9> */
.L_x_65:
[----:B------:R-:W-:Y:S05]  /*3020*/  BSYNC B1 ;  /* 0x0000000000017941 */ /* 0x000fea0003800000 */
.L_x_64:
        /* <DEDUP_REMOVED lines=10> */
.L_x_67:
[----:B------:R-:W-:Y:S05]  /*30d0*/  BSYNC B1 ;  /* 0x0000000000017941 */ /* 0x000fea0003800000 */
.L_x_66:
        /* <DEDUP_REMOVED lines=10> */
.L_x_69:
[----:B------:R-:W-:Y:S05]  /*3180*/  BSYNC B1 ;  /* 0x0000000000017941 */ /* 0x000fea0003800000 */
.L_x_68:
        /* <DEDUP_REMOVED lines=9> */
.L_x_71:
[----:B------:R-:W-:Y:S05]  /*3220*/  BSYNC B1 ;  /* 0x0000000000017941 */ /* 0x000fea0003800000 */
.L_x_70:
        /* <DEDUP_REMOVED lines=9> */
.L_x_73:
[----:B------:R-:W-:Y:S05]  /*32c0*/  BSYNC B1 ;  /* 0x0000000000017941 */ /* 0x000fea0003800000 */
.L_x_72:
        /* <DEDUP_REMOVED lines=10> */
.L_x_75:
[----:B------:R-:W-:Y:S05]  /*3370*/  BSYNC B1 ;  /* 0x0000000000017941 */ /* 0x000fea0003800000 */
.L_x_74:
        /* <DEDUP_REMOVED lines=10> */
.L_x_77:
[----:B------:R-:W-:Y:S05]  /*3420*/  BSYNC B1 ;  /* 0x0000000000017941 */ /* 0x000fea0003800000 */
.L_x_76:
        /* <DEDUP_REMOVED lines=9> */
.L_x_79:
[----:B------:R-:W-:Y:S05]  /*34c0*/  BSYNC B1 ;  /* 0x0000000000017941 */ /* 0x000fea0003800000 */
.L_x_78:
        /* <DEDUP_REMOVED lines=9> */
.L_x_81:
[----:B------:R-:W-:Y:S05]  /*3560*/  BSYNC B1 ;  /* 0x0000000000017941 */ /* 0x000fea0003800000 */
.L_x_80:
        /* <DEDUP_REMOVED lines=10> */
.L_x_83:
[----:B------:R-:W-:Y:S05]  /*3610*/  BSYNC B1 ;  /* 0x0000000000017941 */ /* 0x000fea0003800000 */
.L_x_82:
        /* <DEDUP_REMOVED lines=10> */
.L_x_85:
[----:B------:R-:W-:Y:S05]  /*36c0*/  BSYNC B1 ;  /* 0x0000000000017941 */ /* 0x000fea0003800000 */
.L_x_84:
        /* <DEDUP_REMOVED lines=9> */
.L_x_87:
[----:B------:R-:W-:Y:S05]  /*3760*/  BSYNC B1 ;  /* 0x0000000000017941 */ /* 0x000fea0003800000 */
.L_x_86:
        /* <DEDUP_REMOVED lines=9> */
.L_x_89:
[----:B------:R-:W-:Y:S05]  /*3800*/  BSYNC B1 ;  /* 0x0000000000017941 */ /* 0x000fea0003800000 */
.L_x_88:
        /* <DEDUP_REMOVED lines=10> */
.L_x_91:
[----:B------:R-:W-:Y:S05]  /*38b0*/  BSYNC B1 ;  /* 0x0000000000017941 */ /* 0x000fea0003800000 */
.L_x_90:
        /* <DEDUP_REMOVED lines=10> */
.L_x_93:
[----:B------:R-:W-:Y:S05]  /*3960*/  BSYNC B1 ;  /* 0x0000000000017941 */ /* 0x000fea0003800000 */
.L_x_92:
        /* <DEDUP_REMOVED lines=9> */
.L_x_95:
[----:B------:R-:W-:Y:S05]  /*3a00*/  BSYNC B1 ;  /* 0x0000000000017941 */ /* 0x000fea0003800000 */
.L_x_94:
        /* <DEDUP_REMOVED lines=9> */
.L_x_97:
[----:B------:R-:W-:Y:S05]  /*3aa0*/  BSYNC B1 ;  /* 0x0000000000017941 */ /* 0x000fea0003800000 */
.L_x_96:
        /* <DEDUP_REMOVED lines=10> */
.L_x_99:
[----:B------:R-:W-:Y:S05]  /*3b50*/  BSYNC B1 ;  /* 0x0000000000017941 */ /* 0x000fea0003800000 */
.L_x_98:
        /* <DEDUP_REMOVED lines=10> */
.L_x_101:
[----:B------:R-:W-:Y:S05]  /*3c00*/  BSYNC B1 ;  /* 0x0000000000017941 */ /* 0x000fea0003800000 */
.L_x_100:
        /* <DEDUP_REMOVED lines=9> */
.L_x_103:
[----:B------:R-:W-:Y:S05]  /*3ca0*/  BSYNC B1 ;  /* 0x0000000000017941 */ /* 0x000fea0003800000 */
.L_x_102:
        /* <DEDUP_REMOVED lines=9> */
.L_x_105:
[----:B------:R-:W-:Y:S05]  /*3d40*/  BSYNC B1 ;  /* 0x0000000000017941 */ /* 0x000fea0003800000 */
.L_x_104:
        /* <DEDUP_REMOVED lines=10> */
.L_x_107:
[----:B------:R-:W-:Y:S05]  /*3df0*/  BSYNC B1 ;  /* 0x0000000000017941 */ /* 0x000fea0003800000 */
.L_x_106:
        /* <DEDUP_REMOVED lines=10> */
.L_x_109:
[----:B------:R-:W-:Y:S05]  /*3ea0*/  BSYNC B1 ;  /* 0x0000000000017941 */ /* 0x000fea0003800000 */
.L_x_108:
        /* <DEDUP_REMOVED lines=9> */
.L_x_111:
[----:B------:R-:W-:Y:S05]  /*3f40*/  BSYNC B1 ;  /* 0x0000000000017941 */ /* 0x000fea0003800000 */
.L_x_110:
        /* <DEDUP_REMOVED lines=9> */
.L_x_113:
[----:B------:R-:W-:Y:S05]  /*3fe0*/  BSYNC B1 ;  /* 0x0000000000017941 */ /* 0x000fea0003800000 */
.L_x_112:
        /* <DEDUP_REMOVED lines=10> */
.L_x_115:
[----:B------:R-:W-:Y:S05]  /*4090*/  BSYNC B1 ;  /* 0x0000000000017941 */ /* 0x000fea0003800000 */
.L_x_114:
        /* <DEDUP_REMOVED lines=10> */
.L_x_117:
[----:B------:R-:W-:Y:S05]  /*4140*/  BSYNC B1 ;  /* 0x0000000000017941 */ /* 0x000fea0003800000 */
.L_x_116:
        /* <DEDUP_REMOVED lines=9> */
.L_x_119:
[----:B------:R-:W-:Y:S05]  /*41e0*/  BSYNC B1 ;  /* 0x0000000000017941 */ /* 0x000fea0003800000 */
.L_x_118:
        /* <DEDUP_REMOVED lines=9> */
.L_x_121:
[----:B------:R-:W-:Y:S05]  /*4280*/  BSYNC B1 ;  /* 0x0000000000017941 */ /* 0x000fea0003800000 */
.L_x_120:
        /* <DEDUP_REMOVED lines=10> */
.L_x_123:
[----:B------:R-:W-:Y:S05]  /*4330*/  BSYNC B1 ;  /* 0x0000000000017941 */ /* 0x000fea0003800000 */
.L_x_122:
        /* <DEDUP_REMOVED lines=10> */
.L_x_125:
[----:B------:R-:W-:Y:S05]  /*43e0*/  BSYNC B1 ;  /* 0x0000000000017941 */ /* 0x000fea0003800000 */
.L_x_124:
        /* <DEDUP_REMOVED lines=9> */
.L_x_127:
[----:B------:R-:W-:Y:S05]  /*4480*/  BSYNC B1 ;  /* 0x0000000000017941 */ /* 0x000fea0003800000 */
.L_x_126:
        /* <DEDUP_REMOVED lines=9> */
.L_x_129:
[----:B------:R-:W-:Y:S05]  /*4520*/  BSYNC B1 ;  /* 0x0000000000017941 */ /* 0x000fea0003800000 */
.L_x_128:
        /* <DEDUP_REMOVED lines=10> */
.L_x_131:
[----:B------:R-:W-:Y:S05]  /*45d0*/  BSYNC B1 ;  /* 0x0000000000017941 */ /* 0x000fea0003800000 */
.L_x_130:
        /* <DEDUP_REMOVED lines=10> */
.L_x_133:
[----:B------:R-:W-:Y:S05]  /*4680*/  BSYNC B1 ;  /* 0x0000000000017941 */ /* 0x000fea0003800000 */
.L_x_132:
        /* <DEDUP_REMOVED lines=9> */
.L_x_135:
[----:B------:R-:W-:Y:S05]  /*4720*/  BSYNC B1 ;  /* 0x0000000000017941 */ /* 0x000fea0003800000 */
.L_x_134:
        /* <DEDUP_REMOVED lines=9> */
.L_x_137:
[----:B------:R-:W-:Y:S05]  /*47c0*/  BSYNC B1 ;  /* 0x0000000000017941 */ /* 0x000fea0003800000 */
.L_x_136:
        /* <DEDUP_REMOVED lines=10> */
.L_x_139:
[----:B------:R-:W-:Y:S05]  /*4870*/  BSYNC B1 ;  /* 0x0000000000017941 */ /* 0x000fea0003800000 */
.L_x_138:
        /* <DEDUP_REMOVED lines=10> */
.L_x_141:
[----:B------:R-:W-:Y:S05]  /*4920*/  BSYNC B1 ;  /* 0x0000000000017941 */ /* 0x000fea0003800000 */
.L_x_140:
        /* <DEDUP_REMOVED lines=9> */
.L_x_143:
[----:B------:R-:W-:Y:S05]  /*49c0*/  BSYNC B1 ;  /* 0x0000000000017941 */ /* 0x000fea0003800000 */
.L_x_142:
        /* <DEDUP_REMOVED lines=9> */
.L_x_145:
[----:B------:R-:W-:Y:S05]  /*4a60*/  BSYNC B1 ;  /* 0x0000000000017941 */ /* 0x000fea0003800000 */
.L_x_144:
        /* <DEDUP_REMOVED lines=10> */
.L_x_147:
[----:B------:R-:W-:Y:S05]  /*4b10*/  BSYNC B1 ;  /* 0x0000000000017941 */ /* 0x000fea0003800000 */
.L_x_146:
        /* <DEDUP_REMOVED lines=10> */
.L_x_149:
[----:B------:R-:W-:Y:S05]  /*4bc0*/  BSYNC B1 ;  /* 0x0000000000017941 */ /* 0x000fea0003800000 */
.L_x_148:
        /* <DEDUP_REMOVED lines=9> */
.L_x_151:
[----:B------:R-:W-:Y:S05]  /*4c60*/  BSYNC B1 ;  /* 0x0000000000017941 */ /* 0x000fea0003800000 */
.L_x_150:
        /* <DEDUP_REMOVED lines=9> */
.L_x_153:
[----:B------:R-:W-:Y:S05]  /*4d00*/  BSYNC B1 ;  /* 0x0000000000017941 */ /* 0x000fea0003800000 */
.L_x_152:
        /* <DEDUP_REMOVED lines=10> */
.L_x_155:
[----:B------:R-:W-:Y:S05]  /*4db0*/  BSYNC B1 ;  /* 0x0000000000017941 */ /* 0x000fea0003800000 */
.L_x_154:
        /* <DEDUP_REMOVED lines=10> */
.L_x_157:
[----:B------:R-:W-:Y:S05]  /*4e60*/  BSYNC B1 ;  /* 0x0000000000017941 */ /* 0x000fea0003800000 */
.L_x_156:
        /* <DEDUP_REMOVED lines=9> */
.L_x_159:
[----:B------:R-:W-:Y:S05]  /*4f00*/  BSYNC B1 ;  /* 0x0000000000017941 */ /* 0x000fea0003800000 */
.L_x_158:
        /* <DEDUP_REMOVED lines=9> */
.L_x_161:
[----:B------:R-:W-:Y:S05]  /*4fa0*/  BSYNC B1 ;  /* 0x0000000000017941 */ /* 0x000fea0003800000 */
.L_x_160:
        /* <DEDUP_REMOVED lines=10> */
.L_x_163:
[----:B------:R-:W-:Y:S05]  /*5050*/  BSYNC B1 ;  /* 0x0000000000017941 */ /* 0x000fea0003800000 */
.L_x_162:
        /* <DEDUP_REMOVED lines=10> */
.L_x_165:
[----:B------:R-:W-:Y:S05]  /*5100*/  BSYNC B1 ;  /* 0x0000000000017941 */ /* 0x000fea0003800000 */
.L_x_164:
        /* <DEDUP_REMOVED lines=9> */
.L_x_167:
[----:B------:R-:W-:Y:S05]  /*51a0*/  BSYNC B1 ;  /* 0x0000000000017941 */ /* 0x000fea0003800000 */
.L_x_166:
        /* <DEDUP_REMOVED lines=9> */
.L_x_169:
[----:B------:R-:W-:Y:S05]  /*5240*/  BSYNC B1 ;  /* 0x0000000000017941 */ /* 0x000fea0003800000 */
.L_x_168:
        /* <DEDUP_REMOVED lines=10> */
.L_x_171:
[----:B------:R-:W-:Y:S05]  /*52f0*/  BSYNC B1 ;  /* 0x0000000000017941 */ /* 0x000fea0003800000 */
.L_x_170:
        /* <DEDUP_REMOVED lines=10> */
.L_x_173:
[----:B------:R-:W-:Y:S05]  /*53a0*/  BSYNC B1 ;  /* 0x0000000000017941 */ /* 0x000fea0003800000 */
.L_x_172:
        /* <DEDUP_REMOVED lines=9> */
.L_x_175:
[----:B------:R-:W-:Y:S05]  /*5440*/  BSYNC B1 ;  /* 0x0000000000017941 */ /* 0x000fea0003800000 */
.L_x_174:
        /* <DEDUP_REMOVED lines=9> */
.L_x_177:
[----:B------:R-:W-:Y:S05]  /*54e0*/  BSYNC B1 ;  /* 0x0000000000017941 */ /* 0x000fea0003800000 */
.L_x_176:
        /* <DEDUP_REMOVED lines=10> */
.L_x_179:
[----:B------:R-:W-:Y:S05]  /*5590*/  BSYNC B1 ;  /* 0x0000000000017941 */ /* 0x000fea0003800000 */
.L_x_178:
        /* <DEDUP_REMOVED lines=10> */
.L_x_181:
[----:B------:R-:W-:Y:S05]  /*5640*/  BSYNC B1 ;  /* 0x0000000000017941 */ /* 0x000fea0003800000 */
.L_x_180:
        /* <DEDUP_REMOVED lines=9> */
.L_x_183:
[----:B------:R-:W-:Y:S05]  /*56e0*/  BSYNC B1 ;  /* 0x0000000000017941 */ /* 0x000fea0003800000 */
.L_x_182:
        /* <DEDUP_REMOVED lines=9> */
.L_x_185:
[----:B------:R-:W-:Y:S05]  /*5780*/  BSYNC B1 ;  /* 0x0000000000017941 */ /* 0x000fea0003800000 */
.L_x_184:
        /* <DEDUP_REMOVED lines=10> */
.L_x_187:
[----:B------:R-:W-:Y:S05]  /*5830*/  BSYNC B1 ;  /* 0x0000000000017941 */ /* 0x000fea0003800000 */
.L_x_186:
        /* <DEDUP_REMOVED lines=10> */
.L_x_189:
[----:B------:R-:W-:Y:S05]  /*58e0*/  BSYNC B1 ;  /* 0x0000000000017941 */ /* 0x000fea0003800000 */
.L_x_188:
        /* <DEDUP_REMOVED lines=9> */
.L_x_191:
[----:B------:R-:W-:Y:S05]  /*5980*/  BSYNC B1 ;  /* 0x0000000000017941 */ /* 0x000fea0003800000 */
.L_x_190:
        /* <DEDUP_REMOVED lines=9> */
.L_x_193:
[----:B------:R-:W-:Y:S05]  /*5a20*/  BSYNC B1 ;  /* 0x0000000000017941 */ /* 0x000fea0003800000 */
.L_x_192:
        /* <DEDUP_REMOVED lines=10> */
.L_x_195:
[----:B------:R-:W-:Y:S05]  /*5ad0*/  BSYNC B1 ;  /* 0x0000000000017941 */ /* 0x000fea0003800000 */
.L_x_194:
        /* <DEDUP_REMOVED lines=10> */
.L_x_197:
[----:B------:R-:W-:Y:S05]  /*5b80*/  BSYNC B1 ;  /* 0x0000000000017941 */ /* 0x000fea0003800000 */
.L_x_196:
        /* <DEDUP_REMOVED lines=9> */
.L_x_199:
[----:B------:R-:W-:Y:S05]  /*5c20*/  BSYNC B1 ;  /* 0x0000000000017941 */ /* 0x000fea0003800000 */
.L_x_198:
        /* <DEDUP_REMOVED lines=9> */
.L_x_201:
[----:B------:R-:W-:Y:S05]  /*5cc0*/  BSYNC B1 ;  /* 0x0000000000017941 */ /* 0x000fea0003800000 */
.L_x_200:
        /* <DEDUP_REMOVED lines=10> */
.L_x_203:
[----:B------:R-:W-:Y:S05]  /*5d70*/  BSYNC B1 ;  /* 0x0000000000017941 */ /* 0x000fea0003800000 */
.L_x_202:
        /* <DEDUP_REMOVED lines=10> */
.L_x_205:
[----:B------:R-:W-:Y:S05]  /*5e20*/  BSYNC B1 ;  /* 0x0000000000017941 */ /* 0x000fea0003800000 */
.L_x_204:
        /* <DEDUP_REMOVED lines=9> */
.L_x_207:
[----:B------:R-:W-:Y:S05]  /*5ec0*/  BSYNC B1 ;  /* 0x0000000000017941 */ /* 0x000fea0003800000 */
.L_x_206:
        /* <DEDUP_REMOVED lines=9> */
.L_x_209:
[----:B------:R-:W-:Y:S05]  /*5f60*/  BSYNC B1 ;  /* 0x0000000000017941 */ /* 0x000fea0003800000 */
.L_x_208:
        /* <DEDUP_REMOVED lines=10> */
.L_x_211:
[----:B------:R-:W-:Y:S05]  /*6010*/  BSYNC B1 ;  /* 0x0000000000017941 */ /* 0x000fea0003800000 */
.L_x_210:
        /* <DEDUP_REMOVED lines=10> */
.L_x_213:
[----:B------:R-:W-:Y:S05]  /*60c0*/  BSYNC B1 ;  /* 0x0000000000017941 */ /* 0x000fea0003800000 */
.L_x_212:
        /* <DEDUP_REMOVED lines=9> */
.L_x_215:
[----:B------:R-:W-:Y:S05]  /*6160*/  BSYNC B1 ;  /* 0x0000000000017941 */ /* 0x000fea0003800000 */
.L_x_214:
        /* <DEDUP_REMOVED lines=9> */
.L_x_217:
[----:B------:R-:W-:Y:S05]  /*6200*/  BSYNC B1 ;  /* 0x0000000000017941 */ /* 0x000fea0003800000 */
.L_x_216:
        /* <DEDUP_REMOVED lines=10> */
.L_x_219:
[----:B------:R-:W-:Y:S05]  /*62b0*/  BSYNC B1 ;  /* 0x0000000000017941 */ /* 0x000fea0003800000 */
.L_x_218:
        /* <DEDUP_REMOVED lines=10> */
.L_x_221:
[----:B------:R-:W-:Y:S05]  /*6360*/  BSYNC B1 ;  /* 0x0000000000017941 */ /* 0x000fea0003800000 */
.L_x_220:
        /* <DEDUP_REMOVED lines=9> */
.L_x_223:
[----:B------:R-:W-:Y:S05]  /*6400*/  BSYNC B1 ;  /* 0x0000000000017941 */ /* 0x000fea0003800000 */
.L_x_222:
        /* <DEDUP_REMOVED lines=9> */
.L_x_225:
[----:B------:R-:W-:Y:S05]  /*64a0*/  BSYNC B1 ;  /* 0x0000000000017941 */ /* 0x000fea0003800000 */
.L_x_224:
        /* <DEDUP_REMOVED lines=10> */
.L_x_227:
[----:B------:R-:W-:Y:S05]  /*6550*/  BSYNC B1 ;  /* 0x0000000000017941 */ /* 0x000fea0003800000 */
.L_x_226:
        /* <DEDUP_REMOVED lines=10> */
.L_x_229:
[----:B------:R-:W-:Y:S05]  /*6600*/  BSYNC B1 ;  /* 0x0000000000017941 */ /* 0x000fea0003800000 */
.L_x_228:
        /* <DEDUP_REMOVED lines=9> */
.L_x_231:
[----:B------:R-:W-:Y:S05]  /*66a0*/  BSYNC B1 ;  /* 0x0000000000017941 */ /* 0x000fea0003800000 */
.L_x_230:
        /* <DEDUP_REMOVED lines=9> */
.L_x_233:
[----:B------:R-:W-:Y:S05]  /*6740*/  BSYNC B1 ;  /* 0x0000000000017941 */ /* 0x000fea0003800000 */
.L_x_232:
        /* <DEDUP_REMOVED lines=10> */
.L_x_235:
[----:B------:R-:W-:Y:S05]  /*67f0*/  BSYNC B1 ;  /* 0x0000000000017941 */ /* 0x000fea0003800000 */
.L_x_234:
        /* <DEDUP_REMOVED lines=10> */
.L_x_237:
[----:B------:R-:W-:Y:S05]  /*68a0*/  BSYNC B1 ;  /* 0x0000000000017941 */ /* 0x000fea0003800000 */
.L_x_236:
        /* <DEDUP_REMOVED lines=9> */
.L_x_239:
[----:B------:R-:W-:Y:S05]  /*6940*/  BSYNC B1 ;  /* 0x0000000000017941 */ /* 0x000fea0003800000 */
.L_x_238:
        /* <DEDUP_REMOVED lines=9> */
.L_x_241:
[----:B------:R-:W-:Y:S05]  /*69e0*/  BSYNC B1 ;  /* 0x0000000000017941 */ /* 0x000fea0003800000 */
.L_x_240:
        /* <DEDUP_REMOVED lines=10> */
.L_x_243:
[----:B------:R-:W-:Y:S05]  /*6a90*/  BSYNC B1 ;  /* 0x0000000000017941 */ /* 0x000fea0003800000 */
.L_x_242:
        /* <DEDUP_REMOVED lines=10> */
.L_x_245:
[----:B------:R-:W-:Y:S05]  /*6b40*/  BSYNC B1 ;  /* 0x0000000000017941 */ /* 0x000fea0003800000 */
.L_x_244:
        /* <DEDUP_REMOVED lines=9> */
.L_x_247:
[----:B------:R-:W-:Y:S05]  /*6be0*/  BSYNC B1 ;  /* 0x0000000000017941 */ /* 0x000fea0003800000 */
.L_x_246:
        /* <DEDUP_REMOVED lines=9> */
.L_x_249:
[----:B------:R-:W-:Y:S05]  /*6c80*/  BSYNC B1 ;  /* 0x0000000000017941 */ /* 0x000fea0003800000 */
.L_x_248:
        /* <DEDUP_REMOVED lines=10> */
.L_x_251:
[----:B------:R-:W-:Y:S05]  /*6d30*/  BSYNC B1 ;  /* 0x0000000000017941 */ /* 0x000fea0003800000 */
.L_x_250:
        /* <DEDUP_REMOVED lines=10> */
.L_x_253:
[----:B------:R-:W-:Y:S05]  /*6de0*/  BSYNC B1 ;  /* 0x0000000000017941 */ /* 0x000fea0003800000 */
.L_x_252:
        /* <DEDUP_REMOVED lines=9> */
.L_x_255:
[----:B------:R-:W-:Y:S05]  /*6e80*/  BSYNC B1 ;  /* 0x0000000000017941 */ /* 0x000fea0003800000 */
.L_x_254:
        /* <DEDUP_REMOVED lines=9> */
.L_x_257:
[----:B------:R-:W-:Y:S05]  /*6f20*/  BSYNC B1 ;  /* 0x0000000000017941 */ /* 0x000fea0003800000 */
.L_x_256:
        /* <DEDUP_REMOVED lines=10> */
.L_x_259:
[----:B------:R-:W-:Y:S05]  /*6fd0*/  BSYNC B1 ;  /* 0x0000000000017941 */ /* 0x000fea0003800000 */
.L_x_258:
        /* <DEDUP_REMOVED lines=10> */
.L_x_261:
[----:B------:R-:W-:Y:S05]  /*7080*/  BSYNC B1 ;  /* 0x0000000000017941 */ /* 0x000fea0003800000 */
.L_x_260:
        /* <DEDUP_REMOVED lines=9> */
.L_x_263:
[----:B------:R-:W-:Y:S05]  /*7120*/  BSYNC B1 ;  /* 0x0000000000017941 */ /* 0x000fea0003800000 */
.L_x_262:
        /* <DEDUP_REMOVED lines=9> */
.L_x_265:
[----:B------:R-:W-:Y:S05]  /*71c0*/  BSYNC B1 ;  /* 0x0000000000017941 */ /* 0x000fea0003800000 */
.L_x_264:
        /* <DEDUP_REMOVED lines=10> */
.L_x_267:
[----:B------:R-:W-:Y:S05]  /*7270*/  BSYNC B1 ;  /* 0x0000000000017941 */ /* 0x000fea0003800000 */
.L_x_266:
        /* <DEDUP_REMOVED lines=10> */
.L_x_269:
[----:B------:R-:W-:Y:S05]  /*7320*/  BSYNC B1 ;  /* 0x0000000000017941 */ /* 0x000fea0003800000 */
.L_x_268:
        /* <DEDUP_REMOVED lines=9> */
.L_x_271:
[----:B------:R-:W-:Y:S05]  /*73c0*/  BSYNC B1 ;  /* 0x0000000000017941 */ /* 0x000fea0003800000 */
.L_x_270:
        /* <DEDUP_REMOVED lines=9> */
.L_x_273:
[----:B------:R-:W-:Y:S05]  /*7460*/  BSYNC B1 ;  /* 0x0000000000017941 */ /* 0x000fea0003800000 */
.L_x_272:
        /* <DEDUP_REMOVED lines=10> */
.L_x_275:
[----:B------:R-:W-:Y:S05]  /*7510*/  BSYNC B1 ;  /* 0x0000000000017941 */ /* 0x000fea0003800000 */
.L_x_274:
        /* <DEDUP_REMOVED lines=10> */
.L_x_277:
[----:B------:R-:W-:Y:S05]  /*75c0*/  BSYNC B1 ;  /* 0x0000000000017941 */ /* 0x000fea0003800000 */
.L_x_276:
        /* <DEDUP_REMOVED lines=9> */
.L_x_279:
[----:B------:R-:W-:Y:S05]  /*7660*/  BSYNC B1 ;  /* 0x0000000000017941 */ /* 0x000fea0003800000 */
.L_x_278:
        /* <DEDUP_REMOVED lines=9> */
.L_x_281:
[----:B------:R-:W-:Y:S05]  /*7700*/  BSYNC B1 ;  /* 0x0000000000017941 */ /* 0x000fea0003800000 */
.L_x_280:
        /* <DEDUP_REMOVED lines=10> */
.L_x_283:
[----:B------:R-:W-:Y:S05]  /*77b0*/  BSYNC B1 ;  /* 0x0000000000017941 */ /* 0x000fea0003800000 */
.L_x_282:
        /* <DEDUP_REMOVED lines=10> */
.L_x_285:
[----:B------:R-:W-:Y:S05]  /*7860*/  BSYNC B1 ;  /* 0x0000000000017941 */ /* 0x000fea0003800000 */
.L_x_284:
[----:B01--45:R-:W-:Y:S01]  /*7870*/  HADD2.F32 R7, -RZ, R22.H0_H0 ;  /* 0x20000016ff077230 */ /* 0x033fe20000004100 */
        /* <DEDUP_REMOVED lines=8> */
.L_x_287:
[----:B------:R-:W-:Y:S05]  /*7900*/  BSYNC B1 ;  /* 0x0000000000017941 */ /* 0x000fea0003800000 */
.L_x_286:
[----:B0----5:R-:W-:Y:S01]  /*7910*/  HADD2.F32 R5, -RZ, R22.H0_H0 ;  /* 0x20000016ff057230 */ /* 0x021fe20000004100 */
[----:B------:R-:W-:Y:S01]  /*7920*/  ISETP.GT.AND P1, PT, R3, 0x8, P1 ;  /* 0x000000080300780c */ /* 0x000fe20000f24270 */
[----:B------:R-:W-:Y:S01]  /*7930*/  @P0 IMAD.MOV.U32 R4, RZ, RZ, R10 ;  /* 0x000000ffff040224 */ /* 0x000fe200078e000a */
[----:B------:R-:W-:Y:S02]  /*7940*/  BSSY B1, `(.L_x_288) ;  /* 0x0000009000017945 */ /* 0x000fe40003800000 */
[----:B------:R-:W-:-:S04]  /*7950*/  FMUL R5, R5, R154 ;  /* 0x0000009a05057220 */ /* 0x000fc80000400000 */
[----:B------:R-:W-:-:S05]  /*7960*/  FFMA R5, R150, R153, R5 ;  /* 0x0000009996057223 */ /* 0x000fca0000000005 */
[----:B------:R-:W-:-:S04]  /*7970*/  F2FP.F16.F32.PACK_AB R5, RZ, R5 ;  /* 0x00000005ff05723e */ /* 0x000fc800000000ff */
[----:B------:R-:W-:Y:S01]  /*7980*/  PRMT R2, R5, 0x7610, R2 ;  /* 0x0000761005027816 */ /* 0x000fe20000000002 */
[----:B------:R-:W-:-:S05]  /*7990*/  @P0 IMAD.MOV.U32 R5, RZ, RZ, R11 ;  /* 0x000000ffff050224 */ /* 0x000fca00078e000b */
[----:B------:R0:W-:Y:S01]  /*79a0*/  @P0 STG.E.U16 desc[UR36][R4.64+0x1f0], R2 ;  /* 0x0001f00204000986 */ /* 0x0001e2000c101524 */
[----:B------:R-:W-:Y:S05]  /*79b0*/  @!P1 BRA `(.L_x_289) ;  /* 0x0000000000049947 */ /* 0x000fea0003800000 */
[----:B------:R4:W5:Y:S02]  /*79c0*/  LDG.E.LTC128B.U16 R22, desc[UR36][R8.64+0x1f2] ;  /* 0x0001f22408167981 */ /* 0x000964000c1e1520 */
.L_x_289:
[----:B------:R-:W-:Y:S05]  /*79d0*/  BSYNC B1 ;  /* 0x0000000000017941 */ /* 0x000fea0003800000 */
.L_x_288:
[----:B------:R-:W-:Y:S05]  /*79e0*/  @!P1 BRA `(.L_x_290) ;  /* 0x0000002400409947 */ /* 0x000fea0003800000 */
[----:B-----5:R-:W-:-:S05]  /*79f0*/  HADD2.F32 R3, -RZ, R22.H0_H0 ;  /* 0x20000016ff037230 */ /* 0x020fca0000004100 */
[----:B------:R-:W-:-:S04]  /*7a00*/  FMUL R0, R3, R154 ;  /* 0x0000009a03007220 */ /* 0x000fc80000400000 */
[----:B------:R-:W-:-:S05]  /*7a10*/  FFMA R0, R151, R153, R0 ;  /* 0x0000009997007223 */ /* 0x000fca0000000000 */
[----:B------:R-:W-:-:S05]  /*7a20*/  F2FP.F16.F32.PACK_AB R0, RZ, R0 ;  /* 0x00000000ff00723e */ /* 0x000fca00000000ff */
[----:B------:R0:W-:Y:S01]  /*7a30*/  STG.E.U16 desc[UR36][R10.64+0x1f2], R0 ;  /* 0x0001f2000a007986 */ /* 0x0001e2000c101524 */
[----:B------:R-:W-:Y:S05]  /*7a40*/  BRA `(.L_x_290) ;  /* 0x0000002400287947 */ /* 0x000fea0003800000 */
.L_x_37:
[----:B------:R-:W-:Y:S01]  /*7a50*/  ISETP.GT.AND P2, PT, R0, 0x1, PT ;  /* 0x000000010000780c */ /* 0x000fe20003f44270 */
[----:B------:R-:W-:Y:S01]  /*7a60*/  ULDC.64 UR4, c[0x0][0x5c0] ;  /* 0x0001700000047ab9 */ /* 0x000fe20000000a00 */
[-C--:B------:R-:W-:Y:S01]  /*7a70*/  FMUL R24, R24, R153.reuse ;  /* 0x0000009918187220 */ /* 0x080fe20000400000 */
[-C--:B------:R-:W-:Y:S01]  /*7a80*/  FMUL R25, R25, R153.reuse ;  /* 0x0000009919197220 */ /* 0x080fe20000400000 */
[----:B------:R-:W-:Y:S01]  /*7a90*/  ISETP.GT.AND P1, PT, R3, RZ, P2 ;  /* 0x000000ff0300720c */ /* 0x000fe20001724270 */
[-C--:B------:R-:W-:Y:S01]  /*7aa0*/  FMUL R26, R26, R153.reuse ;  /* 0x000000991a1a7220 */ /* 0x080fe20000400000 */
[----:B------:R-:W-:Y:S01]  /*7ab0*/  LEA R4, P4, R6, UR4, 0x1 ;  /* 0x0000000406047c11 */ /* 0x000fe2000f8808ff */
[-C--:B------:R-:W-:Y:S01]  /*7ac0*/  FMUL R27, R27, R153.reuse ;  /* 0x000000991b1b7220 */ /* 0x080fe20000400000 */
[----:B------:R-:W-:Y:S01]  /*7ad0*/  F2FP.F16.F32.PACK_AB R24, RZ, R24 ;  /* 0x00000018ff18723e */ /* 0x000fe200000000ff */
[-C--:B------:R-:W-:Y:S01]  /*7ae0*/  FMUL R28, R28, R153.reuse ;  /* 0x000000991c1c7220 */ /* 0x080fe20000400000 */
[----:B------:R-:W-:Y:S01]  /*7af0*/  LEA.HI.X R5, R6, UR5, R181, 0x1, P4 ;  /* 0x0000000506057c11 */ /* 0x000fe2000a0f0cb5 */
[----:B------:R-:W-:Y:S01]  /*7b00*/  FMUL R29, R29, R153 ;  /* 0x000000991d1d7220 */ /* 0x000fe20000400000 */
[----:B------:R-:W-:Y:S01]  /*7b10*/  F2FP.F16.F32.PACK_AB R25, RZ, R25 ;  /* 0x00000019ff19723e */ /* 0x000fe200000000ff */
[-C--:B------:R-:W-:Y:S01]  /*7b20*/  FMUL R30, R30, R153.reuse ;  /* 0x000000991e1e7220 */ /* 0x080fe20000400000 */
[----:B------:R-:W-:Y:S01]  /*7b30*/  ISETP.GT.AND P2, PT, R3, 0x8, P2 ;  /* 0x000000080300780c */ /* 0x000fe20001744270 */
[----:B------:R-:W-:Y:S01]  /*7b40*/  @P3 STG.E.U16 desc[UR36][R4.64], R24 ;  /* 0x0000001804003986 */ /* 0x000fe2000c101524 */
[C---:B------:R-:W-:Y:S01]  /*7b50*/  SHF.L.U64.HI R11, R10.reuse, 0x4, R11 ;  /* 0x000000040a0b7819 */ /* 0x040fe2000001020b */
[-C--:B------:R-:W-:Y:S01]  /*7b60*/  FMUL R31, R31, R153.reuse ;  /* 0x000000991f1f7220 */ /* 0x080fe20000400000 */
[----:B------:R-:W-:Y:S01]  /*7b70*/  LEA R6, P3, R10, R4, 0x4 ;  /* 0x000000040a067211 */ /* 0x000fe200078620ff */
[----:B------:R-:W-:Y:S01]  /*7b80*/  @P1 STG.E.U16 desc[UR36][R4.64+0x2], R25 ;  /* 0x0000021904001986 */ /* 0x000fe2000c101524 */
[----:B------:R-:W-:Y:S01]  /*7b90*/  ISETP.GT.AND P1, PT, R3, 0x8, P0 ;  /* 0x000000080300780c */ /* 0x000fe20000724270 */
[----:B------:R-:W-:Y:S01]  /*7ba0*/  FMUL R32, R32, R153 ;  /* 0x0000009920207220 */ /* 0x000fe20000400000 */
[----:B------:R-:W-:Y:S01]  /*7bb0*/  F2FP.F16.F32.PACK_AB R26, RZ, R26 ;  /* 0x0000001aff1a723e */ /* 0x000fe200000000ff */
[----:B------:R-:W-:Y:S01]  /*7bc0*/  IMAD.X R7, R11, 0x1, R5, P3 ;  /* 0x000000010b077824 */ /* 0x000fe200018e0605 */
[----:B------:R-:W-:Y:S01]  /*7bd0*/  F2FP.F16.F32.PACK_AB R27, RZ, R27 ;  /* 0x0000001bff1b723e */ /* 0x000fe200000000ff */
[-C--:B------:R-:W-:Y:S01]  /*7be0*/  FMUL R33, R33, R153.reuse ;  /* 0x0000009921217220 */ /* 0x080fe20000400000 */
[----:B------:R-:W-:Y:S01]  /*7bf0*/  ISETP.GT.AND P0, PT, R0, 0x8, PT ;  /* 0x000000080000780c */ /* 0x000fe20003f04270 */
[-C--:B------:R-:W-:Y:S01]  /*7c00*/  FMUL R34, R34, R153.reuse ;  /* 0x0000009922227220 */ /* 0x080fe20000400000 */
[----:B------:R-:W-:Y:S01]  /*7c10*/  F2FP.F16.F32.PACK_AB R28, RZ, R28 ;  /* 0x0000001cff1c723e */ /* 0x000fe200000000ff */
[-C--:B------:R-:W-:Y:S01]  /*7c20*/  FMUL R35, R35, R153.reuse ;  /* 0x0000009923237220 */ /* 0x080fe20000400000 */
[C---:B------:R-:W-:Y:S01]  /*7c30*/  ISETP.GT.AND P4, PT, R3.reuse, RZ, P0 ;  /* 0x000000ff0300720c */ /* 0x040fe20000784270 */
[----:B------:R-:W-:Y:S01]  /*7c40*/  FMUL R36, R36, R153 ;  /* 0x0000009924247220 */ /* 0x000fe20000400000 */
[----:B------:R-:W-:Y:S01]  /*7c50*/  F2FP.F16.F32.PACK_AB R29, RZ, R29 ;  /* 0x0000001dff1d723e */ /* 0x000fe200000000ff */
[----:B------:R-:W-:Y:S01]  /*7c60*/  @P1 STG.E.U16 desc[UR36][R6.64], R26 ;  /* 0x0000001a06001986 */ /* 0x000fe2000c101524 */
[----:B------:R-:W-:Y:S01]  /*7c70*/  ISETP.GT.AND P1, PT, R3, 0x8, P0 ;  /* 0x000000080300780c */ /* 0x000fe20000724270 */
[-C--:B------:R-:W-:Y:S01]  /*7c80*/  FMUL R37, R37, R153.reuse ;  /* 0x0000009925257220 */ /* 0x080fe20000400000 */
[----:B------:R-:W-:Y:S01]  /*7c90*/  F2FP.F16.F32.PACK_AB R30, RZ, R30 ;  /* 0x0000001eff1e723e */ /* 0x000fe200000000ff */
[----:B------:R-:W-:Y:S01]  /*7ca0*/  @P2 STG.E.U16 desc[UR36][R6.64+0x2], R27 ;  /* 0x0000021b06002986 */ /* 0x000fe2000c101524 */
[----:B------:R-:W-:Y:S01]  /*7cb0*/  ISETP.GT.AND P2, PT, R0, 0x9, PT ;  /* 0x000000090000780c */ /* 0x000fe20003f44270 */
[----:B------:R-:W-:Y:S01]  /*7cc0*/  FMUL R38, R38, R153 ;  /* 0x0000009926267220 */ /* 0x000fe20000400000 */
[----:B------:R-:W-:Y:S01]  /*7cd0*/  F2FP.F16.F32.PACK_AB R31, RZ, R31 ;  /* 0x0000001fff1f723e */ /* 0x000fe200000000ff */
[-C--:B------:R-:W-:Y:S01]  /*7ce0*/  FMUL R39, R39, R153.reuse ;  /* 0x0000009927277220 */ /* 0x080fe20000400000 */
[C---:B------:R-:W-:Y:S01]  /*7cf0*/  ISETP.GT.AND P3, PT, R3.reuse, RZ, P2 ;  /* 0x000000ff0300720c */ /* 0x040fe20001764270 */
[----:B------:R-:W-:Y:S01]  /*7d00*/  @P4 STG.E.U16 desc[UR36][R4.64+0x10], R28 ;  /* 0x0000101c04004986 */ /* 0x000fe2000c101524 */
[----:B------:R-:W-:Y:S01]  /*7d10*/  ISETP.GT.AND P2, PT, R3, 0x8, P2 ;  /* 0x000000080300780c */ /* 0x000fe20001744270 */
[-C--:B------:R-:W-:Y:S01]  /*7d20*/  FMUL R40, R40, R153.reuse ;  /* 0x0000009928287220 */ /* 0x080fe20000400000 */
[----:B------:R-:W-:Y:S01]  /*7d30*/  ISETP.GT.AND P0, PT, R0, 0x10, PT ;  /* 0x000000100000780c */ /* 0x000fe20003f04270 */
[-C--:B------:R-:W-:Y:S01]  /*7d40*/  FMUL R41, R41, R153.reuse ;  /* 0x0000009929297220 */ /* 0x080fe20000400000 */
[----:B------:R-:W-:Y:S01]  /*7d50*/  F2FP.F16.F32.PACK_AB R32, RZ, R32 ;  /* 0x00000020ff20723e */ /* 0x000fe200000000ff */
[-C--:B------:R-:W-:Y:S01]  /*7d60*/  FMUL R42, R42, R153.reuse ;  /* 0x000000992a2a7220 */ /* 0x080fe20000400000 */
[----:B------:R-:W-:Y:S01]  /*7d70*/  ISETP.GT.AND P4, PT, R3, RZ, P0 ;  /* 0x000000ff0300720c */ /* 0x000fe20000784270 */
[----:B------:R-:W-:Y:S01]  /*7d80*/  FMUL R43, R43, R153 ;  /* 0x000000992b2b7220 */ /* 0x000fe20000400000 */
[----:B------:R-:W-:Y:S01]  /*7d90*/  F2FP.F16.F32.PACK_AB R33, RZ, R33 ;  /* 0x00000021ff21723e */ /* 0x000fe200000000ff */
[-C--:B------:R-:W-:Y:S01]  /*7da0*/  FMUL R44, R44, R153.reuse ;  /* 0x000000992c2c7220 */ /* 0x080fe20000400000 */
[----:B------:R-:W-:Y:S01]  /*7db0*/  F2FP.F16.F32.PACK_AB R34, RZ, R34 ;  /* 0x00000022ff22723e */ /* 0x000fe200000000ff */
[----:B------:R-:W-:Y:S01]  /*7dc0*/  @P3 STG.E.U16 desc[UR36][R4.64+0x12], R29 ;  /* 0x0000121d04003986 */ /* 0x000fe2000c101524 */
[----:B------:R-:W-:Y:S01]  /*7dd0*/  ISETP.GT.AND P3, PT, R0, 0x11, PT ;  /* 0x000000110000780c */ /* 0x000fe20003f64270 */
[----:B------:R-:W-:Y:S01]  /*7de0*/  FMUL R45, R45, R153 ;  /* 0x000000992d2d7220 */ /* 0x000fe20000400000 */
[----:B------:R-:W-:Y:S01]  /*7df0*/  F2FP.F16.F32.PACK_AB R35, RZ, R35 ;  /* 0x00000023ff23723e */ /* 0x000fe200000000ff */
[----:B------:R-:W-:Y:S01]  /*7e00*/  @P1 STG.E.U16 desc[UR36][R6.64+0x10], R30 ;  /* 0x0000101e06001986 */ /* 0x000fe2000c101524 */
[C---:B------:R-:W-:Y:S01]  /*7e10*/  ISETP.GT.AND P1, PT, R3.reuse, 0x8, P0 ;  /* 0x000000080300780c */ /* 0x040fe20000724270 */
[-C--:B------:R-:W-:Y:S01]  /*7e20*/  FMUL R46, R46, R153.reuse ;  /* 0x000000992e2e7220 */ /* 0x080fe20000400000 */
[----:B------:R-:W-:Y:S01]  /*7e30*/  ISETP.GT.AND P0, PT, R0, 0x18, PT ;  /* 0x000000180000780c */ /* 0x000fe20003f04270 */
[----:B------:R-:W-:Y:S01]  /*7e40*/  @P2 STG.E.U16 desc[UR36][R6.64+0x12], R31 ;  /* 0x0000121f06002986 */ /* 0x000fe2000c101524 */
[----:B------:R-:W-:Y:S01]  /*7e50*/  ISETP.GT.AND P2, PT, R3, RZ, P3 ;  /* 0x000000ff0300720c */ /* 0x000fe20001f44270 */
[-C--:B------:R-:W-:Y:S01]  /*7e60*/  FMUL R47, R47, R153.reuse ;  /* 0x000000992f2f7220 */ /* 0x080fe20000400000 */
[C---:B------:R-:W-:Y:S01]  /*7e70*/  ISETP.GT.AND P3, PT, R3.reuse, 0x8, P3 ;  /* 0x000000080300780c */ /* 0x040fe20001f64270 */
[----:B------:R-:W-:Y:S01]  /*7e80*/  @P4 STG.E.U16 desc[UR36][R4.64+0x20], R32 ;  /* 0x0000202004004986 */ /* 0x000fe2000c101524 */
[----:B------:R-:W-:Y:S01]  /*7e90*/  ISETP.GT.AND P4, PT, R3, RZ, P0 ;  /* 0x000000ff0300720c */ /* 0x000fe20000784270 */
[-C--:B------:R-:W-:Y:S01]  /*7ea0*/  FMUL R48, R48, R153.reuse ;  /* 0x0000009930307220 */ /* 0x080fe20000400000 */
[----:B------:R-:W-:Y:S01]  /*7eb0*/  F2FP.F16.F32.PACK_AB R36, RZ, R36 ;  /* 0x00000024ff24723e */ /* 0x000fe200000000ff */
[----:B------:R-:W-:Y:S01]  /*7ec0*/  FMUL R49, R49, R153 ;  /* 0x0000009931317220 */ /* 0x000fe20000400000 */
[----:B------:R-:W-:Y:S01]  /*7ed0*/  F2FP.F16.F32.PACK_AB R37, RZ, R37 ;  /* 0x00000025ff25723e */ /* 0x000fe200000000ff */
[-C--:B------:R-:W-:Y:S01]  /*7ee0*/  FMUL R50, R50, R153.reuse ;  /* 0x0000009932327220 */ /* 0x080fe20000400000 */
[----:B------:R-:W-:Y:S01]  /*7ef0*/  F2FP.F16.F32.PACK_AB R38, RZ, R38 ;  /* 0x00000026ff26723e */ /* 0x000fe200000000ff */
[----:B------:R-:W-:Y:S01]  /*7f00*/  FMUL R51, R51, R153 ;  /* 0x0000009933337220 */ /* 0x000fe20000400000 */
[----:B------:R-:W-:Y:S01]  /*7f10*/  F2FP.F16.F32.PACK_AB R39, RZ, R39 ;  /* 0x00000027ff27723e */ /* 0x000fe200000000ff */
[----:B------:R-:W-:Y:S01]  /*7f20*/  @P2 STG.E.U16 desc[UR36][R4.64+0x22], R33 ;  /* 0x0000222104002986 */ /* 0x000fe2000c101524 */
[----:B------:R-:W-:Y:S01]  /*7f30*/  F2FP.F16.F32.PACK_AB R40, RZ, R40 ;  /* 0x00000028ff28723e */ /* 0x000fe200000000ff */
[----:B------:R-:W-:Y:S01]  /*7f40*/  FMUL R52, R52, R153 ;  /* 0x0000009934347220 */ /* 0x000fe20000400000 */
[----:B------:R-:W-:Y:S01]  /*7f50*/  F2FP.F16.F32.PACK_AB R41, RZ, R41 ;  /* 0x00000029ff29723e */ /* 0x000fe200000000ff */
[----:B------:R-:W-:Y:S01]  /*7f60*/  @P1 STG.E.U16 desc[UR36][R6.64+0x20], R34 ;  /* 0x0000202206001986 */ /* 0x000fe2000c101524 */
[----:B------:R-:W-:Y:S01]  /*7f70*/  ISETP.GT.AND P1, PT, R3, 0x8, P0 ;  /* 0x000000080300780c */ /* 0x000fe20000724270 */
[-C--:B------:R-:W-:Y:S01]  /*7f80*/  FMUL R53, R53, R153.reuse ;  /* 0x0000009935357220 */ /* 0x080fe20000400000 */
[C---:B------:R-:W-:Y:S01]  /*7f90*/  ISETP.GT.AND P0, PT, R0.reuse, 0x20, PT ;  /* 0x000000200000780c */ /* 0x040fe20003f04270 */
[----:B------:R-:W-:Y:S01]  /*7fa0*/  @P3 STG.E.U16 desc[UR36][R6.64+0x22], R35 ;  /* 0x0000222306003986 */ /* 0x000fe2000c101524 */
[----:B------:R-:W-:Y:S01]  /*7fb0*/  ISETP.GT.AND P3, PT, R0, 0x19, PT ;  /* 0x000000190000780c */ /* 0x000fe20003f64270 */
[-C--:B------:R-:W-:Y:S01]  /*7fc0*/  FMUL R54, R54, R153.reuse ;  /* 0x0000009936367220 */ /* 0x080fe20000400000 */
[----:B------:R-:W-:Y:S01]  /*7fd0*/  F2FP.F16.F32.PACK_AB R42, RZ, R42 ;  /* 0x0000002aff2a723e */ /* 0x000fe200000000ff */
[----:B------:R-:W-:Y:S01]  /*7fe0*/  @P4 STG.E.U16 desc[UR36][R4.64+0x30], R36 ;  /* 0x0000302404004986 */ /* 0x000fe2000c101524 */
[----:B------:R-:W-:Y:S01]  /*7ff0*/  ISETP.GT.AND P2, PT, R3, RZ, P3 ;  /* 0x000000ff0300720c */ /* 0x000fe20001f44270 */
[-C--:B------:R-:W-:Y:S01]  /*8000*/  FMUL R55, R55, R153.reuse ;  /* 0x0000009937377220 */ /* 0x080fe20000400000 */
[C---:B------:R-:W-:Y:S01]  /*8010*/  ISETP.GT.AND P3, PT, R3.reuse, 0x8, P3 ;  /* 0x000000080300780c */ /* 0x040fe20001f64270 */
[-C--:B------:R-:W-:Y:S01]  /*8020*/  FMUL R56, R56, R153.reuse ;  /* 0x0000009938387220 */ /* 0x080fe20000400000 */
[----:B------:R-:W-:Y:S01]  /*8030*/  ISETP.GT.AND P4, PT, R3, RZ, P0 ;  /* 0x000000ff0300720c */ /* 0x000fe20000784270 */
[----:B------:R-:W-:Y:S01]  /*8040*/  FMUL R57, R57, R153 ;  /* 0x0000009939397220 */ /* 0x000fe20000400000 */
[----:B------:R-:W-:Y:S01]  /*8050*/  F2FP.F16.F32.PACK_AB R43, RZ, R43 ;  /* 0x0000002bff2b723e */ /* 0x000fe200000000ff */
[-C--:B------:R-:W-:Y:S01]  /*8060*/  FMUL R58, R58, R153.reuse ;  /* 0x000000993a3a7220 */ /* 0x080fe20000400000 */
[----:B------:R-:W-:Y:S01]  /*8070*/  F2FP.F16.F32.PACK_AB R44, RZ, R44 ;  /* 0x0000002cff2c723e */ /* 0x000fe200000000ff */
[----:B------:R-:W-:Y:S01]  /*8080*/  FMUL R59, R59, R153 ;  /* 0x000000993b3b7220 */ /* 0x000fe20000400000 */
[----:B------:R-:W-:Y:S01]  /*8090*/  F2FP.F16.F32.PACK_AB R45, RZ, R45 ;  /* 0x0000002dff2d723e */ /* 0x000fe200000000ff */
[----:B------:R-:W-:Y:S01]  /*80a0*/  FMUL R60, R60, R153 ;  /* 0x000000993c3c7220 */ /* 0x000fe20000400000 */
[----:B------:R-:W-:Y:S01]  /*80b0*/  F2FP.F16.F32.PACK_AB R46, RZ, R46 ;  /* 0x0000002eff2e723e */ /* 0x000fe200000000ff */
[----:B------:R-:W-:Y:S01]  /*80c0*/  @P2 STG.E.U16 desc[UR36][R4.64+0x32], R37 ;  /* 0x0000322504002986 */ /* 0x000fe2000c101524 */
[----:B------:R-:W-:Y:S01]  /*80d0*/  F2FP.F16.F32.PACK_AB R47, RZ, R47 ;  /* 0x0000002fff2f723e */ /* 0x000fe200000000ff */
[-C--:B------:R-:W-:Y:S01]  /*80e0*/  FMUL R61, R61, R153.reuse ;  /* 0x000000993d3d7220 */ /* 0x080fe20000400000 */
[----:B------:R-:W-:Y:S01]  /*80f0*/  F2FP.F16.F32.PACK_AB R48, RZ, R48 ;  /* 0x00000030ff30723e */ /* 0x000fe200000000ff */
[----:B------:R-:W-:Y:S01]  /*8100*/  @P1 STG.E.U16 desc[UR36][R6.64+0x30], R38 ;  /* 0x0000302606001986 */ /* 0x000fe2000c101524 */
[----:B------:R-:W-:Y:S01]  /*8110*/  ISETP.GT.AND P1, PT, R3, 0x8, P0 ;  /* 0x000000080300780c */ /* 0x000fe20000724270 */
[-C--:B------:R-:W-:Y:S01]  /*8120*/  FMUL R62, R62, R153.reuse ;  /* 0x000000993e3e7220 */ /* 0x080fe20000400000 */
[C---:B------:R-:W-:Y:S01]  /*8130*/  ISETP.GT.AND P0, PT, R0.reuse, 0x28, PT ;  /* 0x000000280000780c */ /* 0x040fe20003f04270 */
[----:B------:R-:W-:Y:S01]  /*8140*/  @P3 STG.E.U16 desc[UR36][R6.64+0x32], R39 ;  /* 0x0000322706003986 */ /* 0x000fe2000c101524 */
[----:B------:R-:W-:Y:S01]  /*8150*/  ISETP.GT.AND P3, PT, R0, 0x21, PT ;  /* 0x000000210000780c */ /* 0x000fe20003f64270 */
[----:B------:R-:W-:Y:S01]  /*8160*/  FMUL R63, R63, R153 ;  /* 0x000000993f3f7220 */ /* 0x000fe20000400000 */
[----:B------:R-:W-:Y:S01]  /*8170*/  F2FP.F16.F32.PACK_AB R49, RZ, R49 ;  /* 0x00000031ff31723e */ /* 0x000fe200000000ff */
[----:B------:R-:W-:Y:S01]  /*8180*/  @P4 STG.E.U16 desc[UR36][R4.64+0x40], R40 ;  /* 0x0000402804004986 */ /* 0x000fe2000c101524 */
[C---:B------:R-:W-:Y:S01]  /*8190*/  ISETP.GT.AND P2, PT, R3.reuse, RZ, P3 ;  /* 0x000000ff0300720c */ /* 0x040fe20001f44270 */
[-C--:B------:R-:W-:Y:S01]  /*81a0*/  FMUL R64, R64, R153.reuse ;  /* 0x0000009940407220 */ /* 0x080fe20000400000 */
[----:B------:R-:W-:Y:S01]  /*81b0*/  ISETP.GT.AND P3, PT, R3, 0x8, P3 ;  /* 0x000000080300780c */ /* 0x000fe20001f64270 */
[-C--:B------:R-:W-:Y:S01]  /*81c0*/  FMUL R65, R65, R153.reuse ;  /* 0x0000009941417220 */ /* 0x080fe20000400000 */
        /* <DEDUP_REMOVED lines=248> */
[----:B------:R-:W-:-:S02]  /*9150*/  ISETP.GT.AND P1, PT, R3, 0x8, P0 ;  /* 0x000000080300780c */ /* 0x000fc40000724270 */
[C---:B------:R-:W-:Y:S01]  /*9160*/  ISETP.GT.AND P0, PT, R0.reuse, 0x78, PT ;  /* 0x000000780000780c */ /* 0x040fe20003f04270 */
[----:B------:R-:W-:Y:S01]  /*9170*/  @P3 STG.E.U16 desc[UR36][R6.64+0xd2], R79 ;  /* 0x0000d24f06003986 */ /* 0x000fe2000c101524 */
[----:B------:R-:W-:Y:S02]  /*9180*/  ISETP.GT.AND P3, PT, R0, 0x71, PT ;  /* 0x000000710000780c */ /* 0x000fe40003f64270 */
[----:B------:R-:W-:Y:S01]  /*9190*/  F2FP.F16.F32.PACK_AB R119, RZ, R119 ;  /* 0x00000077ff77723e */ /* 0x000fe200000000ff */
[----:B------:R-:W-:Y:S01]  /*91a0*/  @P4 STG.E.U16 desc[UR36][R4.64+0xe0], R80 ;  /* 0x0000e05004004986 */ /* 0x000fe2000c101524 */
[C---:B------:R-:W-:Y:S02]  /*91b0*/  ISETP.GT.AND P2, PT, R3.reuse, RZ, P3 ;  /* 0x000000ff0300720c */ /* 0x040fe40001f44270 */
[C---:B------:R-:W-:Y:S02]  /*91c0*/  ISETP.GT.AND P3, PT, R3.reuse, 0x8, P3 ;  /* 0x000000080300780c */ /* 0x040fe40001f64270 */
[----:B------:R-:W-:-:S02]  /*91d0*/  ISETP.GT.AND P4, PT, R3, RZ, P0 ;  /* 0x000000ff0300720c */ /* 0x000fc40000784270 */
[----:B------:R-:W-:Y:S02]  /*91e0*/  F2FP.F16.F32.PACK_AB R120, RZ, R120 ;  /* 0x00000078ff78723e */ /* 0x000fe400000000ff */
[----:B------:R-:W-:Y:S02]  /*91f0*/  F2FP.F16.F32.PACK_AB R121, RZ, R121 ;  /* 0x00000079ff79723e */ /* 0x000fe400000000ff */
[----:B------:R-:W-:Y:S02]  /*9200*/  F2FP.F16.F32.PACK_AB R122, RZ, R122 ;  /* 0x0000007aff7a723e */ /* 0x000fe400000000ff */
[----:B------:R-:W-:Y:S01]  /*9210*/  F2FP.F16.F32.PACK_AB R123, RZ, R123 ;  /* 0x0000007bff7b723e */ /* 0x000fe200000000ff */
[----:B------:R-:W-:Y:S01]  /*9220*/  @P2 STG.E.U16 desc[UR36][R4.64+0xe2], R81 ;  /* 0x0000e25104002986 */ /* 0x000fe2000c101524 */
[----:B------:R-:W-:Y:S02]  /*9230*/  F2FP.F16.F32.PACK_AB R124, RZ, R124 ;  /* 0x0000007cff7c723e */ /* 0x000fe400000000ff */
        /* <DEDUP_REMOVED lines=66> */
[----:B------:R-:W-:Y:S04]  /*9660*/  @P2 STG.E.U16 desc[UR36][R4.64+0x122], R97 ;  /* 0x0001226104002986 */ /* 0x000fe8000c101524 */
[----:B------:R-:W-:Y:S01]  /*9670*/  @P1 STG.E.U16 desc[UR36][R6.64+0x120], R98 ;  /* 0x0001206206001986 */ /* 0x000fe2000c101524 */
[----:B------:R-:W-:-:S02]  /*9680*/  ISETP.GT.AND P1, PT, R3, 0x8, P0 ;  /* 0x000000080300780c */ /* 0x000fc40000724270 */
[C---:B------:R-:W-:Y:S01]  /*9690*/  ISETP.GT.AND P0, PT, R0.reuse, 0xa0, PT ;  /* 0x000000a00000780c */ /* 0x040fe20003f04270 */
[----:B------:R-:W-:Y:S01]  /*96a0*/  @P3 STG.E.U16 desc[UR36][R6.64+0x122], R99 ;  /* 0x0001226306003986 */ /* 0x000fe2000c101524 */
[----:B------:R-:W-:-:S03]  /*96b0*/  ISETP.GT.AND P3, PT, R0, 0x99, PT ;  /* 0x000000990000780c */ /* 0x000fc60003f64270 */
[----:B------:R-:W-:Y:S01]  /*96c0*/  @P4 STG.E.U16 desc[UR36][R4.64+0x130], R100 ;  /* 0x0001306404004986 */ /* 0x000fe2000c101524 */
[C---:B------:R-:W-:Y:S02]  /*96d0*/  ISETP.GT.AND P2, PT, R3.reuse, RZ, P3 ;  /* 0x000000ff0300720c */ /* 0x040fe40001f44270 */
[C---:B------:R-:W-:Y:S02]  /*96e0*/  ISETP.GT.AND P3, PT, R3.reuse, 0x8, P3 ;  /* 0x000000080300780c */ /* 0x040fe40001f64270 */
[----:B------:R-:W-:-:S09]  /*96f0*/  ISETP.GT.AND P4, PT, R3, RZ, P0 ;  /* 0x000000ff0300720c */ /* 0x000fd20000784270 */
[----:B------:R-:W-:Y:S04]  /*9700*/  @P2 STG.E.U16 desc[UR36][R4.64+0x132], R101 ;  /* 0x0001326504002986 */ /* 0x000fe8000c101524 */
[----:B------:R-:W-:Y:S01]  /*9710*/  @P1 STG.E.U16 desc[UR36][R6.64+0x130], R102 ;  /* 0x0001306606001986 */ /* 0x000fe2000c101524 */
[----:B------:R-:W-:Y:S02]  /*9720*/  ISETP.GT.AND P1, PT, R3, 0x8, P0 ;  /* 0x000000080300780c */ /* 0x000fe40000724270 */
        /* <DEDUP_REMOVED lines=76> */
[C---:B------:R-:W-:Y:S02]  /*9bf0*/  ISETP.GT.AND P3, PT, R3.reuse, RZ, P0 ;  /* 0x000000ff0300720c */ /* 0x040fe40000764270 */
[----:B------:R-:W-:-:S07]  /*9c00*/  ISETP.GT.AND P0, PT, R3, 0x8, P0 ;  /* 0x000000080300780c */ /* 0x000fce0000704270 */
[----:B------:R-:W-:Y:S04]  /*9c10*/  @P2 STG.E.U16 desc[UR36][R4.64+0x1b2], R133 ;  /* 0x0001b28504002986 */ /* 0x000fe8000c101524 */
[----:B------:R-:W-:Y:S01]  /*9c20*/  @P1 STG.E.U16 desc[UR36][R6.64+0x1b0], R134 ;  /* 0x0001b08606001986 */ /* 0x000fe2000c101524 */
[----:B------:R-:W-:-:S03]  /*9c30*/  ISETP.GT.AND P1, PT, R0, 0xe8, PT ;  /* 0x000000e80000780c */ /* 0x000fc60003f24270 */
        /* <DEDUP_REMOVED lines=11> */
[C---:B------:R-:W-:Y:S02]  /*9cf0*/  ISETP.GT.AND P2, PT, R3.reuse, RZ, P0 ;  /* 0x000000ff0300720c */ /* 0x040fe40000744270 */
[----:B------:R-:W-:Y:S01]  /*9d00*/  ISETP.GT.AND P0, PT, R3, 0x8, P0 ;  /* 0x000000080300780c */ /* 0x000fe20000704270 */
[----:B------:R-:W-:Y:S01]  /*9d10*/  @P3 STG.E.U16 desc[UR36][R4.64+0x1d0], R140 ;  /* 0x0001d08c04003986 */ /* 0x000fe2000c101524 */
[----:B------:R-:W-:-:S04]  /*9d20*/  ISETP.GT.AND P3, PT, R0, 0xf0, PT ;  /* 0x000000f00000780c */ /* 0x000fc80003f64270 */
[C---:B------:R-:W-:Y:S02]  /*9d30*/  ISETP.GT.AND P4, PT, R3.reuse, RZ, P3 ;  /* 0x000000ff0300720c */ /* 0x040fe40001f84270 */
[----:B------:R-:W-:-:S03]  /*9d40*/  ISETP.GT.AND P3, PT, R3, 0x8, P3 ;  /* 0x000000080300780c */ /* 0x000fc60001f64270 */
[----:B------:R-:W-:Y:S01]  /*9d50*/  @P2 STG.E.U16 desc[UR36][R4.64+0x1d2], R141 ;  /* 0x0001d28d04002986 */ /* 0x000fe2000c101524 */
[----:B------:R-:W-:-:S03]  /*9d60*/  ISETP.GT.AND P2, PT, R0, 0xf8, PT ;  /* 0x000000f80000780c */ /* 0x000fc60003f44270 */
[----:B------:R-:W-:Y:S01]  /*9d70*/  @P1 STG.E.U16 desc[UR36][R6.64+0x1d0], R142 ;  /* 0x0001d08e06001986 */ /* 0x000fe2000c101524 */
[----:B------:R-:W-:-:S03]  /*9d80*/  ISETP.GT.AND P1, PT, R0, 0xf9, PT ;  /* 0x000000f90000780c */ /* 0x000fc60003f24270 */
[----:B------:R-:W-:Y:S01]  /*9d90*/  @P0 STG.E.U16 desc[UR36][R6.64+0x1d2], R143 ;  /* 0x0001d28f06000986 */ /* 0x000fe2000c101524 */
[----:B------:R-:W-:-:S03]  /*9da0*/  ISETP.GT.AND P0, PT, R0, 0xf1, PT ;  /* 0x000000f10000780c */ /* 0x000fc60003f04270 */
[----:B------:R-:W-:Y:S01]  /*9db0*/  @P4 STG.E.U16 desc[UR36][R4.64+0x1e0], R144 ;  /* 0x0001e09004004986 */ /* 0x000fe2000c101524 */
[C---:B------:R-:W-:Y:S02]  /*9dc0*/  ISETP.GT.AND P4, PT, R3.reuse, RZ, P0 ;  /* 0x000000ff0300720c */ /* 0x040fe40000784270 */
[----:B------:R-:W-:-:S11]  /*9dd0*/  ISETP.GT.AND P0, PT, R3, 0x8, P0 ;  /* 0x000000080300780c */ /* 0x000fd60000704270 */
[----:B------:R-:W-:Y:S01]  /*9de0*/  @P4 STG.E.U16 desc[UR36][R4.64+0x1e2], R145 ;  /* 0x0001e29104004986 */ /* 0x000fe2000c101524 */
[C---:B------:R-:W-:Y:S01]  /*9df0*/  ISETP.GT.AND P4, PT, R3.reuse, RZ, P2 ;  /* 0x000000ff0300720c */ /* 0x040fe20001784270 */
[----:B------:R-:W-:Y:S01]  /*9e00*/  @P0 IMAD.MOV.U32 R2, RZ, RZ, R6 ;  /* 0x000000ffff020224 */ /* 0x000fe200078e0006 */
[C---:B------:R-:W-:Y:S01]  /*9e10*/  ISETP.GT.AND P2, PT, R3.reuse, 0x8, P2 ;  /* 0x000000080300780c */ /* 0x040fe20001744270 */
[----:B------:R-:W-:Y:S01]  /*9e20*/  @P3 STG.E.U16 desc[UR36][R6.64+0x1e0], R146 ;  /* 0x0001e09206003986 */ /* 0x000fe2000c101524 */
[C---:B------:R-:W-:Y:S02]  /*9e30*/  ISETP.GT.AND P3, PT, R3.reuse, RZ, P1 ;  /* 0x000000ff0300720c */ /* 0x040fe40000f64270 */
[----:B------:R-:W-:Y:S01]  /*9e40*/  ISETP.GT.AND P1, PT, R3, 0x8, P1 ;  /* 0x000000080300780c */ /* 0x000fe20000f24270 */
[----:B------:R-:W-:-:S05]  /*9e50*/  @P0 IMAD.MOV.U32 R3, RZ, RZ, R7 ;  /* 0x000000ffff030224 */ /* 0x000fca00078e0007 */
[----:B------:R0:W-:Y:S02]  /*9e60*/  @P0 STG.E.U16 desc[UR36][R2.64+0x1e2], R147 ;  /* 0x0001e29302000986 */ /* 0x0001e4000c101524 */
[----:B0-----:R-:W-:Y:S02]  /*9e70*/  @P4 IMAD.MOV.U32 R2, RZ, RZ, R4 ;  /* 0x000000ffff024224 */ /* 0x001fe400078e0004 */
[----:B------:R-:W-:-:S05]  /*9e80*/  @P4 IMAD.MOV.U32 R3, RZ, RZ, R5 ;  /* 0x000000ffff034224 */ /* 0x000fca00078e0005 */
[----:B------:R0:W-:Y:S04]  /*9e90*/  @P4 STG.E.U16 desc[UR36][R2.64+0x1f0], R148 ;  /* 0x0001f09402004986 */ /* 0x0001e8000c101524 */
[----:B------:R1:W-:Y:S01]  /*9ea0*/  @P3 STG.E.U16 desc[UR36][R4.64+0x1f2], R149 ;  /* 0x0001f29504003986 */ /* 0x0003e2000c101524 */
[----:B0-----:R-:W-:Y:S02]  /*9eb0*/  @P2 IMAD.MOV.U32 R2, RZ, RZ, R6 ;  /* 0x000000ffff022224 */ /* 0x001fe400078e0006 */
[----:B------:R-:W-:-:S05]  /*9ec0*/  @P2 IMAD.MOV.U32 R3, RZ, RZ, R7 ;  /* 0x000000ffff032224 */ /* 0x000fca00078e0007 */
[----:B------:R1:W-:Y:S04]  /*9ed0*/  @P2 STG.E.U16 desc[UR36][R2.64+0x1f0], R150 ;  /* 0x0001f09602002986 */ /* 0x0003e8000c101524 */
[----:B------:R1:W-:Y:S02]  /*9ee0*/  @P1 STG.E.U16 desc[UR36][R6.64+0x1f2], R151 ;  /* 0x0001f29706001986 */ /* 0x0003e4000c101524 */
.L_x_290:
[----:B------:R-:W-:Y:S05]  /*9ef0*/  BSYNC B0 ;  /* 0x0000000000007941 */ /* 0x000fea0003800000 */
.L_x_36:
[----:B01----:R-:W2:Y:S01]  /*9f00*/  LDL.64 R2, [R1] ;  /* 0x0000000001027983 */ /* 0x003ea20000100a00 */
[----:B------:R-:W-:Y:S01]  /*9f10*/  ULDC.64 UR4, c[0x0][0x650] ;  /* 0x0001940000047ab9 */ /* 0x000fe20000000a00 */
[----:B------:R0:W-:Y:S01]  /*9f20*/  SYNCS.ARRIVE.TRANS64.A1T0 RZ, [R162+UR45], RZ ;  /* 0x000000ffa2ff79a7 */ /* 0x0001e2000810002d */
[----:B------:R-:W-:Y:S01]  /*9f30*/  PRMT R0, RZ, 0x7610, R0 ;  /* 0x00007610ff007816 */ /* 0x000fe20000000000 */
[----:B------:R-:W-:Y:S02]  /*9f40*/  IMAD.MOV.U32 R19, RZ, RZ, -0x1 ;  /* 0xffffffffff137424 */ /* 0x000fe400078e00ff */
[----:B-----5:R-:W-:Y:S01]  /*9f50*/  IMAD.MOV.U32 R22, RZ, RZ, -0x1 ;  /* 0xffffffffff167424 */ /* 0x020fe200078e00ff */
[----:B--2---:R-:W-:-:S04]  /*9f60*/  LEA R18, P0, R2, R18, 0x1 ;  /* 0x0000001202127211 */ /* 0x004fc800078008ff */
[----:B------:R-:W-:Y:S01]  /*9f70*/  LEA.HI.X R17, R2, R17, R23, 0x1, P0 ;  /* 0x0000001102117211 */ /* 0x000fe200000f0c17 */
[----:B------:R-:W-:Y:S01]  /*9f80*/  IMAD.MOV.U32 R2, RZ, RZ, -0x1 ;  /* 0xffffffffff027424 */ /* 0x000fe200078e00ff */
[----:B------:R-:W-:-:S04]  /*9f90*/  ISETP.GE.U32.AND P0, PT, R18, UR4, PT ;  /* 0x0000000412007c0c */ /* 0x000fc8000bf06070 */
[----:B------:R-:W-:-:S13]  /*9fa0*/  ISETP.GE.U32.AND.EX P0, PT, R17, UR5, PT, P0 ;  /* 0x0000000511007c0c */ /* 0x000fda000bf06100 */
[----:B0-----:R-:W-:Y:S05]  /*9fb0*/  @P0 BRA `(.L_x_291) ;  /* 0x0000000400700947 */ /* 0x001fea0003800000 */
[----:B------:R-:W0:Y:S01]  /*9fc0*/  S2R R10, SR_CTAID.X ;  /* 0x00000000000a7919 */ /* 0x000e220000002500 */
[----:B---34-:R-:W1:Y:S01]  /*9fd0*/  LDC.64 R8, c[0x0][0x628] ;  /* 0x00018a00ff087b82 */ /* 0x018e620000000a00 */
[----:B------:R-:W-:Y:S01]  /*9fe0*/  ULDC UR4, c[0x0][0x150] ;  /* 0x0000540000047ab9 */ /* 0x000fe20000000800 */
[----:B------:R-:W-:Y:S01]  /*9ff0*/  IMAD.MOV.U32 R6, RZ, RZ, R18 ;  /* 0x000000ffff067224 */ /* 0x000fe200078e0012 */
[----:B------:R-:W2:Y:S01]  /*a000*/  S2R R20, SR_CTAID.Y ;  /* 0x0000000000147919 */ /* 0x000ea20000002600 */
[----:B------:R-:W-:-:S04]  /*a010*/  IMAD.MOV.U32 R7, RZ, RZ, R17 ;  /* 0x000000ffff077224 */ /* 0x000fc800078e0011 */
[----:B------:R-:W3:Y:S08]  /*a020*/  LDC R15, c[0x0][0x144] ;  /* 0x00005100ff0f7b82 */ /* 0x000ef00000000800 */
[----:B------:R-:W4:Y:S08]  /*a030*/  LDC R0, c[0x0][0x630] ;  /* 0x00018c00ff007b82 */ /* 0x000f300000000800 */
[----:B------:R-:W2:Y:S01]  /*a040*/  LDC.64 R12, c[0x0][0x620] ;  /* 0x00018800ff0c7b82 */ /* 0x000ea20000000a00 */
[----:B-1----:R-:W-:-:S04]  /*a050*/  ISETP.NE.U32.AND P0, PT, R8, RZ, PT ;  /* 0x000000ff0800720c */ /* 0x002fc80003f05070 */
[----:B------:R-:W-:Y:S02]  /*a060*/  ISETP.NE.AND.EX P0, PT, R9, RZ, PT, P0 ;  /* 0x000000ff0900720c */ /* 0x000fe40003f05300 */
[----:B0-----:R-:W-:-:S05]  /*a070*/  I2FP.F32.U32 R2, R10 ;  /* 0x0000000a00027245 */ /* 0x001fca0000201000 */
[----:B------:R-:W-:-:S04]  /*a080*/  FMUL R2, R2, UR4 ;  /* 0x0000000402027c20 */ /* 0x000fc80008400000 */
[----:B------:R0:W1:Y:S02]  /*a090*/  F2I.U32.TRUNC.NTZ R14, R2 ;  /* 0x00000002000e7305 */ /* 0x000064000020f000 */
[----:B---34-:R-:W-:Y:S05]  /*a0a0*/  @!P0 BRA `(.L_x_292) ;  /* 0x0000000000288947 */ /* 0x018fea0003800000 */
[----:B------:R-:W3:Y:S02]  /*a0b0*/  LDC R3, c[0x0][0x634] ;  /* 0x00018d00ff037b82 */ /* 0x000ee40000000800 */
[----:B---3--:R-:W-:-:S05]  /*a0c0*/  IADD3 R7, P0, R18, R3, RZ ;  /* 0x0000000312077210 */ /* 0x008fca0007f1e0ff */
[----:B------:R-:W-:-:S04]  /*a0d0*/  IMAD.X R11, RZ, RZ, R17, P0 ;  /* 0x000000ffff0b7224 */ /* 0x000fc800000e0611 */
[----:B0-----:R-:W-:-:S04]  /*a0e0*/  IMAD.WIDE.U32 R2, R11, R8, RZ ;  /* 0x000000080b027225 */ /* 0x001fc800078e00ff */
[----:B------:R-:W-:-:S04]  /*a0f0*/  IMAD.WIDE.U32 R4, P0, R7, R9, R2 ;  /* 0x0000000907047225 */ /* 0x000fc80007800002 */
[----:B------:R-:W-:-:S04]  /*a100*/  IMAD.WIDE.U32 R2, R7, R8, RZ ;  /* 0x0000000807027225 */ /* 0x000fc800078e00ff */
[----:B------:R-:W-:Y:S01]  /*a110*/  IMAD.X R7, RZ, RZ, RZ, P0 ;  /* 0x000000ffff077224 */ /* 0x000fe200000e06ff */
[----:B------:R-:W-:Y:S01]  /*a120*/  IADD3 RZ, P0, R3, R4, RZ ;  /* 0x0000000403ff7210 */ /* 0x000fe20007f1e0ff */
[----:B------:R-:W-:-:S04]  /*a130*/  IMAD.MOV.U32 R6, RZ, RZ, R5 ;  /* 0x000000ffff067224 */ /* 0x000fc800078e0005 */
[----:B------:R-:W-:-:S08]  /*a140*/  IMAD.WIDE.U32.X R6, R11, R9, R6, P0 ;  /* 0x000000090b067225 */ /* 0x000fd000000e0406 */
.L_x_292:
[----:B------:R-:W3:Y:S01]  /*a150*/  LDC.64 R26, c[0x0][0x640] ;  /* 0x00019000ff1a7b82 */ /* 0x000ee20000000a00 */
[-C--:B------:R-:W-:Y:S01]  /*a160*/  SHF.R.U64 R11, R6, R0.reuse, R7 ;  /* 0x00000000060b7219 */ /* 0x080fe20000001207 */
[----:B------:R-:W-:Y:S01]  /*a170*/  IMAD.MOV.U32 R19, RZ, RZ, R17 ;  /* 0x000000ffff137224 */ /* 0x000fe200078e0011 */
[----:B------:R-:W-:Y:S01]  /*a180*/  SHF.R.U32.HI R0, RZ, R0, R7 ;  /* 0x00000000ff007219 */ /* 0x000fe20000011607 */
[----:B-1----:R-:W-:Y:S01]  /*a190*/  IMAD.MOV R14, RZ, RZ, -R14 ;  /* 0x000000ffff0e7224 */ /* 0x002fe200078e0a0e */
[----:B------:R-:W-:Y:S01]  /*a1a0*/  IADD3 R5, P0, RZ, -R11, RZ ;  /* 0x8000000bff057210 */ /* 0x000fe20007f1e0ff */
[----:B------:R-:W-:Y:S01]  /*a1b0*/  ULDC UR4, c[0x0][0x154] ;  /* 0x0000550000047ab9 */ /* 0x000fe20000000800 */
[----:B------:R-:W-:Y:S01]  /*a1c0*/  IMAD.MOV.U32 R7, RZ, RZ, 0x1 ;  /* 0x00000001ff077424 */ /* 0x000fe200078e00ff */
[----:B------:R-:W1:Y:S01]  /*a1d0*/  LDC R4, c[0x0][0x618] ;  /* 0x00018600ff047b82 */ /* 0x000e620000000800 */
[----:B------:R-:W-:Y:S02]  /*a1e0*/  IMAD R22, R15, R14, R10 ;  /* 0x0000000e0f167224 */ /* 0x000fe400078e020a */
[----:B------:R-:W-:-:S04]  /*a1f0*/  IMAD.X R3, RZ, RZ, ~R0, P0 ;  /* 0x000000ffff037224 */ /* 0x000fc800000e0e00 */
[-C--:B--2---:R-:W-:Y:S01]  /*a200*/  IMAD R0, R3, R12.reuse, RZ ;  /* 0x0000000c03007224 */ /* 0x084fe200078e02ff */
[----:B------:R-:W2:Y:S01]  /*a210*/  LDC R6, c[0x0][0x608] ;  /* 0x00018200ff067b82 */ /* 0x000ea20000000800 */
[----:B0-----:R-:W-:-:S04]  /*a220*/  IMAD.WIDE.U32 R2, R5, R12, R18 ;  /* 0x0000000c05027225 */ /* 0x001fc800078e0012 */
[----:B------:R-:W-:Y:S01]  /*a230*/  IMAD R5, R5, R13, R0 ;  /* 0x0000000d05057224 */ /* 0x000fe200078e0200 */
[----:B------:R-:W-:Y:S02]  /*a240*/  I2FP.F32.U32 R0, R20 ;  /* 0x0000001400007245 */ /* 0x000fe40000201000 */
[----:B------:R-:W0:Y:S01]  /*a250*/  LDC R24, c[0x0][0x658] ;  /* 0x00019600ff187b82 */ /* 0x000e220000000800 */
[----:B------:R-:W-:Y:S01]  /*a260*/  IMAD.IADD R3, R3, 0x1, R5 ;  /* 0x0000000103037824 */ /* 0x000fe200078e0205 */
[----:B---3--:R-:W-:Y:S01]  /*a270*/  ISETP.NE.U32.AND P0, PT, R26, RZ, PT ;  /* 0x000000ff1a00720c */ /* 0x008fe20003f05070 */
[----:B------:R-:W-:Y:S01]  /*a280*/  FMUL R0, R0, UR4 ;  /* 0x0000000400007c20 */ /* 0x000fe20008400000 */
[----:B------:R-:W-:Y:S02]  /*a290*/  IMAD.MOV.U32 R5, RZ, RZ, -0x1 ;  /* 0xffffffffff057424 */ /* 0x000fe400078e00ff */
[----:B------:R-:W-:Y:S01]  /*a2a0*/  ISETP.NE.AND.EX P0, PT, R27, RZ, PT, P0 ;  /* 0x000000ff1b00720c */ /* 0x000fe20003f05300 */
[----:B------:R3:W4:Y:S01]  /*a2b0*/  F2I.U32.TRUNC.NTZ R12, R0 ;  /* 0x00000000000c7305 */ /* 0x000722000020f000 */
[----:B------:R-:W3:Y:S01]  /*a2c0*/  LDC R15, c[0x0][0x148] ;  /* 0x00005200ff0f7b82 */ /* 0x000ee20000000800 */
[----:B-1----:R-:W-:-:S02]  /*a2d0*/  SHF.R.U64 R10, R2, R4, R3 ;  /* 0x00000004020a7219 */ /* 0x002fc40000001203 */
[----:B------:R-:W-:-:S05]  /*a2e0*/  SHF.R.U32.HI R3, RZ, R4, R3 ;  /* 0x00000004ff037219 */ /* 0x000fca0000011603 */
[----:B------:R-:W1:Y:S01]  /*a2f0*/  LDC R14, c[0x0][0x600] ;  /* 0x00018000ff0e7b82 */ /* 0x000e620000000800 */
[-CC-:B--2---:R-:W-:Y:S02]  /*a300*/  SHF.R.U64 R8, R10, R6.reuse, R3.reuse ;  /* 0x000000060a087219 */ /* 0x184fe40000001203 */
[----:B------:R-:W-:-:S05]  /*a310*/  SHF.R.U32.HI R3, RZ, R6, R3 ;  /* 0x00000006ff037219 */ /* 0x000fca0000011603 */
[----:B------:R-:W2:Y:S01]  /*a320*/  LDC R21, c[0x0][0x648] ;  /* 0x00019200ff157b82 */ /* 0x000ea20000000800 */
[-CC-:B0-----:R-:W-:Y:S02]  /*a330*/  SHF.R.U64 R13, R8, R24.reuse, R3.reuse ;  /* 0x00000018080d7219 */ /* 0x181fe40000001203 */
[-C--:B------:R-:W-:Y:S02]  /*a340*/  SHF.L.U32 R5, R5, R24.reuse, RZ ;  /* 0x0000001805057219 */ /* 0x080fe400000006ff */
[-C--:B------:R-:W-:Y:S01]  /*a350*/  SHF.R.U32.HI R3, RZ, R24.reuse, R3 ;  /* 0x00000018ff037219 */ /* 0x080fe20000011603 */
[----:B------:R-:W-:Y:S01]  /*a360*/  IMAD.MOV.U32 R2, RZ, RZ, R13 ;  /* 0x000000ffff027224 */ /* 0x000fe200078e000d */
[----:B------:R-:W-:Y:S01]  /*a370*/  SHF.L.U32 R24, R7, R24, RZ ;  /* 0x0000001807187219 */ /* 0x000fe200000006ff */
[----:B------:R-:W0:Y:S01]  /*a380*/  LDC R25, c[0x0][0x638] ;  /* 0x00018e00ff197b82 */ /* 0x000e220000000800 */
[----:B------:R-:W-:-:S07]  /*a390*/  LOP3.LUT R19, RZ, R5, RZ, 0x33, !PT ;  /* 0x00000005ff137212 */ /* 0x000fce00078e33ff */
[----:B------:R-:W0:Y:S01]  /*a3a0*/  LDC R28, c[0x0][0x610] ;  /* 0x00018400ff1c7b82 */ /* 0x000e220000000800 */
[----:B----4-:R-:W-:Y:S05]  /*a3b0*/  @!P0 BRA `(.L_x_293) ;  /* 0x0000000000288947 */ /* 0x010fea0003800000 */
[----:B---3--:R-:W3:Y:S02]  /*a3c0*/  LDC R0, c[0x0][0x64c] ;  /* 0x00019300ff007b82 */ /* 0x008ee40000000800 */
[----:B---3--:R-:W-:-:S05]  /*a3d0*/  IADD3 R7, P0, R13, R0, RZ ;  /* 0x000000000d077210 */ /* 0x008fca0007f1e0ff */
        /* <DEDUP_REMOVED lines=8> */
.L_x_293:
[----:B------:R-:W4:Y:S01]  /*a460*/  LDC R4, c[0x0][0x65c] ;  /* 0x00019700ff047b82 */ /* 0x000f220000000800 */
[----:B--23--:R-:W-:Y:S01]  /*a470*/  SHF.R.U64 R0, R2, R21, R3 ;  /* 0x0000001502007219 */ /* 0x00cfe20000001203 */
[----:B-1----:R-:W-:Y:S01]  /*a480*/  VIADD R3, R14, 0xffffffff ;  /* 0xffffffff0e037836 */ /* 0x002fe20000000000 */
[----:B------:R-:W-:Y:S01]  /*a490*/  LOP3.LUT R19, R8, R19, RZ, 0xc0, !PT ;  /* 0x0000001308137212 */ /* 0x000fe200078ec0ff */
[----:B------:R-:W-:Y:S02]  /*a4a0*/  IMAD.MOV R12, RZ, RZ, -R12 ;  /* 0x000000ffff0c7224 */ /* 0x000fe400078e0a0c */
[----:B------:R-:W-:Y:S01]  /*a4b0*/  IMAD.MOV R2, RZ, RZ, -R0 ;  /* 0x000000ffff027224 */ /* 0x000fe200078e0a00 */
[----:B------:R-:W-:Y:S01]  /*a4c0*/  LOP3.LUT R3, R10, R3, RZ, 0xc0, !PT ;  /* 0x000000030a037212 */ /* 0x000fe200078ec0ff */
[----:B------:R-:W-:Y:S02]  /*a4d0*/  IMAD R19, R24, R0, R19 ;  /* 0x0000000018137224 */ /* 0x000fe400078e0213 */
[----:B0-----:R-:W-:-:S04]  /*a4e0*/  IMAD R0, R2, R25, R13 ;  /* 0x0000001902007224 */ /* 0x001fc800078e020d */
[----:B------:R-:W-:Y:S01]  /*a4f0*/  IMAD R2, R0, R14, R3 ;  /* 0x0000000e00027224 */ /* 0x000fe200078e0203 */
[----:B----4-:R-:W-:Y:S01]  /*a500*/  ISETP.NE.AND P0, PT, R4, 0x1, PT ;  /* 0x000000010400780c */ /* 0x010fe20003f05270 */
[----:B------:R-:W-:-:S05]  /*a510*/  IMAD.MOV.U32 R4, RZ, RZ, 0x1 ;  /* 0x00000001ff047424 */ /* 0x000fca00078e00ff */
[----:B------:R-:W-:-:S07]  /*a520*/  PRMT R0, R4, 0x7610, R0 ;  /* 0x0000761004007816 */ /* 0x000fce0000000000 */
[----:B------:R-:W-:-:S04]  /*a530*/  @P0 IMAD R22, R15, R12, R20 ;  /* 0x0000000c0f160224 */ /* 0x000fc800078e0214 */
[----:B------:R-:W-:-:S05]  /*a540*/  IMAD R19, R19, R28, R22 ;  /* 0x0000001c13137224 */ /* 0x000fca00078e0216 */
[----:B------:R-:W-:Y:S02]  /*a550*/  SEL R22, R2, R19, !P0 ;  /* 0x0000001302167207 */ /* 0x000fe40004000000 */
[----:B------:R-:W-:Y:S01]  /*a560*/  SEL R19, R19, R2, !P0 ;  /* 0x0000000213137207 */ /* 0x000fe20004000000 */
[----:B------:R-:W-:-:S07]  /*a570*/  IMAD.MOV.U32 R2, RZ, RZ, R11 ;  /* 0x000000ffff027224 */ /* 0x000fce00078e000b */
.L_x_291:
[----:B------:R-:W-:Y:S02]  /*a580*/  LOP3.LUT P0, RZ, R0, 0xff, RZ, 0xc0, !PT ;  /* 0x000000ff00ff7812 */ /* 0x000fe4000780c0ff */
[----:B------:R-:W-:-:S11]  /*a590*/  LOP3.LUT R175, R175, 0x1, RZ, 0x3c, !PT ;  /* 0x00000001afaf7812 */ /* 0x000fd600078e3cff */
[----:B------:R-:W-:Y:S05]  /*a5a0*/  @P0 BRA `(.L_x_294) ;  /* 0xffffff7000240947 */ /* 0x000fea000383ffff */
[----:B------:R-:W-:Y:S05]  /*a5b0*/  EXIT ;  /* 0x000000000000794d */ /* 0x000fea0003800000 */
.L_x_17:
[----:B------:R-:W-:-:S08]  /*a5c0*/  ISETP.NE.AND P0, PT, R5, RZ, PT ;  /* 0x000000ff0500720c */ /* 0x000fd00003f05270 */
[----:B0-2---:R-:W0:-:S00]  /*a5d0*/  USETMAXREG.DEALLOC.CTAPOOL 0x28 ;  /* 0x00000028000079c8 */ /* 0x005e0000080e0500 */
[----:B------:R-:W-:Y:S05]  /*a5e0*/  @P0 EXIT ;  /* 0x000000000000094d */ /* 0x000fea0003800000 */
[----:B0-----:R-:W-:Y:S01]  /*a5f0*/  LOP3.LUT P0, RZ, R8, 0xff, RZ, 0xc0, !PT ;  /* 0x000000ff08ff7812 */ /* 0x001fe2000780c0ff */
[----:B------:R-:W-:Y:S02]  /*a600*/  IMAD.MOV.U32 R0, RZ, RZ, 0x1 ;  /* 0x00000001ff007424 */ /* 0x000fe400078e00ff */
[----:B------:R-:W-:-:S10]  /*a610*/  IMAD.MOV.U32 R8, RZ, RZ, RZ ;  /* 0x000000ffff087224 */ /* 0x000fd400078e00ff */
[----:B------:R-:W-:Y:S05]  /*a620*/  @!P0 BRA `(.L_x_295) ;  /* 0x0000000c00388947 */ /* 0x000fea0003800000 */
[----:B------:R-:W0:Y:S01]  /*a630*/  S2UR UR8, SR_CgaCtaId ;  /* 0x00000000000879c3 */ /* 0x000e220000008800 */
[----:B------:R-:W-:Y:S01]  /*a640*/  LOP3.LUT P0, RZ, R4, 0x1f, RZ, 0xc0, !PT ;  /* 0x0000001f04ff7812 */ /* 0x000fe2000780c0ff */
[----:B------:R-:W-:Y:S01]  /*a650*/  ULDC UR5, c[0x0][0x658] ;  /* 0x0001960000057ab9 */ /* 0x000fe20000000800 */
[----:B------:R-:W-:Y:S01]  /*a660*/  UMOV UR6, 0xffffffff ;  /* 0xffffffff00067882 */ /* 0x000fe20000000000 */
[----:B------:R-:W-:Y:S01]  /*a670*/  BSSY B0, `(.L_x_295) ;  /* 0x00000c9000007945 */ /* 0x000fe20003800000 */
[----:B------:R-:W-:Y:S01]  /*a680*/  USHF.L.U32 UR6, UR6, UR5, URZ ;  /* 0x0000000506067299 */ /* 0x000fe2000800063f */
[C---:B------:R-:W-:Y:S01]  /*a690*/  ISETP.NE.AND P2, PT, R3.reuse, RZ, PT ;  /* 0x000000ff0300720c */ /* 0x040fe20003f45270 */
[----:B------:R-:W-:Y:S01]  /*a6a0*/  IMAD.MOV.U32 R9, RZ, RZ, 0x1 ;  /* 0x00000001ff097424 */ /* 0x000fe200078e00ff */
[----:B------:R-:W-:Y:S01]  /*a6b0*/  ISETP.NE.OR P0, PT, R3, RZ, !P0 ;  /* 0x000000ff0300720c */ /* 0x000fe20004705670 */
[----:B------:R-:W-:Y:S01]  /*a6c0*/  IMAD.MOV.U32 R0, RZ, RZ, 0x1 ;  /* 0x00000001ff007424 */ /* 0x000fe200078e00ff */
[----:B------:R-:W-:Y:S01]  /*a6d0*/  LOP3.LUT R6, R16, 0x2, RZ, 0xfc, !PT ;  /* 0x0000000210067812 */ /* 0x000fe200078efcff */
[----:B------:R-:W-:Y:S01]  /*a6e0*/  IMAD.MOV.U32 R8, RZ, RZ, RZ ;  /* 0x000000ffff087224 */ /* 0x000fe200078e00ff */
[----:B------:R-:W-:Y:S01]  /*a6f0*/  ULDC UR4, c[0x0][0x600] ;  /* 0x0001800000047ab9 */ /* 0x000fe20000000800 */
[----:B------:R-:W-:Y:S01]  /*a700*/  UMOV UR7, 0x1 ;  /* 0x0000000100077882 */ /* 0x000fe20000000000 */
[----:B------:R-:W-:-:S02]  /*a710*/  UIADD3 UR22, UR40, 0x1, URZ ;  /* 0x0000000128167890 */ /* 0x000fc4000fffe03f */
[----:B------:R-:W-:Y:S02]  /*a720*/  UIADD3 UR15, UR4, -0x1, URZ ;  /* 0xffffffff040f7890 */ /* 0x000fe4000fffe03f */
[----:B------:R-:W-:Y:S02]  /*a730*/  USHF.L.U32 UR17, UR7, UR5, URZ ;  /* 0x0000000507117299 */ /* 0x000fe4000800063f */
[----:B------:R-:W-:Y:S01]  /*a740*/  ULOP3.LUT UR16, URZ, UR6, URZ, 0x33, !UPT ;  /* 0x000000063f107292 */ /* 0x000fe2000f8e333f */
[----:B------:R-:W-:Y:S01]  /*a750*/  ULDC.64 UR20, c[0x0][0x198] ;  /* 0x0000660000147ab9 */ /* 0x000fe20000000a00 */
[----:B0-----:R-:W-:-:S10]  /*a760*/  IMAD.U32 R7, RZ, RZ, UR8 ;  /* 0x00000008ff077e24 */ /* 0x001fd4000f8e00ff */
.L_x_307:
[----:B------:R-:W-:-:S03]  /*a770*/  UMOV UR4, 0xffffffff ;  /* 0xffffffff00047882 */ /* 0x000fc60000000000 */
[----:B------:R-:W-:Y:S05]  /*a780*/  BRA.DIV UR4, `(.L_x_296) ;  /* 0x0000001204187947 */ /* 0x000fea000b800000 */
[----:B------:R-:W-:-:S13]  /*a790*/  ELECT P6, URZ, PT ;  /* 0x00000000003f782f */ /* 0x000fda00038c0000 */
.L_x_321:
[----:B------:R-:W0:Y:S01]  /*a7a0*/  LDC R3, c[0x0][0x28c] ;  /* 0x0000a300ff037b82 */ /* 0x000e220000000800 */
[----:B------:R-:W-:Y:S01]  /*a7b0*/  BSSY B1, `(.L_x_297) ;  /* 0x000003c000017945 */ /* 0x000fe20003800000 */
[----:B0-----:R-:W-:-:S13]  /*a7c0*/  ISETP.LT.OR P6, PT, R3, 0x1, !P6 ;  /* 0x000000010300780c */ /* 0x001fda00077c1670 */
[----:B------:R-:W-:Y:S05]  /*a7d0*/  @P6 BRA `(.L_x_298) ;  /* 0x0000000000e46947 */ /* 0x000fea0003800000 */
[----:B------:R-:W-:Y:S02]  /*a7e0*/  IMAD R7, R19, 0x2, R7 ;  /* 0x0000000213077824 */ /* 0x000fe400078e0207 */
[----:B------:R-:W-:Y:S02]  /*a7f0*/  IMAD.SHL.U32 R22, R22, 0x100, RZ ;  /* 0x0000010016167824 */ /* 0x000fe400078e00ff */
[----:B------:R-:W-:Y:S02]  /*a800*/  IMAD.MOV.U32 R14, RZ, RZ, RZ ;  /* 0x000000ffff0e7224 */ /* 0x000fe400078e00ff */
[----:B------:R-:W-:Y:S02]  /*a810*/  IMAD.U32 R15, RZ, RZ, UR22 ;  /* 0x00000016ff0f7e24 */ /* 0x000fe4000f8e00ff */
[----:B------:R-:W-:Y:S02]  /*a820*/  IMAD.MOV.U32 R3, RZ, RZ, R0 ;  /* 0x000000ffff037224 */ /* 0x000fe400078e0000 */
[----:B------:R-:W-:-:S02]  /*a830*/  IMAD.MOV.U32 R4, RZ, RZ, R8 ;  /* 0x000000ffff047224 */ /* 0x000fc400078e0008 */
[----:B------:R-:W-:-:S07]  /*a840*/  IMAD.SHL.U32 R11, R7, 0x20, RZ ;  /* 0x00000020070b7824 */ /* 0x000fce00078e00ff */
.L_x_302:
[----:B------:R-:W0:Y:S01]  /*a850*/  S2UR UR4, SR_CgaCtaId ;  /* 0x00000000000479c3 */ /* 0x000e220000008800 */
[----:B------:R-:W-:Y:S02]  /*a860*/  MOV R10, 0x400 ;  /* 0x00000400000a7802 */ /* 0x000fe40000000f00 */
[----:B------:R-:W-:Y:S01]  /*a870*/  SHF.L.U32 R5, R3, 0x1f, RZ ;  /* 0x0000001f03057819 */ /* 0x000fe200000006ff */
[----:B0-----:R-:W-:-:S05]  /*a880*/  IMAD.U32 R7, RZ, RZ, UR4 ;  /* 0x00000004ff077e24 */ /* 0x001fca000f8e00ff */
[----:B------:R-:W-:Y:S02]  /*a890*/  LEA R13, R7, R10, 0x18 ;  /* 0x0000000a070d7211 */ /* 0x000fe400078ec0ff */
[----:B------:R-:W0:Y:S03]  /*a8a0*/  @!P2 LDC R10, c[0x0][0x500] ;  /* 0x00014000ff0aab82 */ /* 0x000e260000000800 */
[----:B------:R-:W-:-:S04]  /*a8b0*/  IMAD R12, R4, 0x8, R13 ;  /* 0x00000008040c7824 */ /* 0x000fc800078e020d */
[----:B------:R-:W1:Y:S02]  /*a8c0*/  SYNCS.PHASECHK.TRANS64.TRYWAIT P1, [R12+URZ+0x28], R5 ;  /* 0x000028050c0075a7 */ /* 0x000e64000802017f */
[----:B-1----:R-:W-:Y:S05]  /*a8d0*/  @!P1 BRA `(.L_x_299) ;  /* 0x0000000c00e49947 */ /* 0x002fea0003800000 */
.L_x_322:
[----:B-1----:R-:W-:Y:S01]  /*a8e0*/  PRMT R5, R6, 0x9910, RZ ;  /* 0x0000991006057816 */ /* 0x002fe200000000ff */
[----:B0-----:R0:W-:Y:S03]  /*a8f0*/  @!P2 SYNCS.ARRIVE.TRANS64 RZ, [R12+URZ], R10 ;  /* 0x0000000a0cffa9a7 */ /* 0x0011e6000800003f */
[----:B------:R-:W-:-:S13]  /*a900*/  ISETP.NE.AND P1, PT, R5, 0x2, PT ;  /* 0x000000020500780c */ /* 0x000fda0003f25270 */
[----:B0-----:R-:W-:Y:S05]  /*a910*/  @P1 BRA `(.L_x_300) ;  /* 0x0000000000041947 */ /* 0x001fea0003800000 */
[----:B------:R-:W-:Y:S01]  /*a920*/  BPT.TRAP 0x1 ;  /* 0x000000040000795c */ /* 0x000fe20000300000 */
.L_x_300:
[----:B------:R-:W-:Y:S05]  /*a930*/  @P0 BRA `(.L_x_301) ;  /* 0x0000000000040947 */ /* 0x000fea0003800000 */
[----:B------:R-:W-:Y:S01]  /*a940*/  BPT.TRAP 0x1 ;  /* 0x000000040000795c */ /* 0x000fe20000300000 */
.L_x_301:
[----:B------:R-:W-:Y:S01]  /*a950*/  IMAD R5, R4, 0x2, R7 ;  /* 0x0000000204057824 */ /* 0x000fe200078e0207 */
[----:B------:R-:W-:Y:S01]  /*a960*/  R2UR UR9, R12 ;  /* 0x000000000c0972ca */ /* 0x000fe200000e0000 */
[----:B------:R-:W-:Y:S01]  /*a970*/  VIADD R15, R15, 0xffffffff ;  /* 0xffffffff0f0f7836 */ /* 0x000fe20000000000 */
[----:B------:R-:W-:Y:S01]  /*a980*/  UIADD3 UR4, UP0, UR20, 0xf0, URZ ;  /* 0x000000f014047890 */ /* 0x000fe2000ff1e03f */
[----:B------:R-:W-:Y:S01]  /*a990*/  IMAD.SHL.U32 R5, R5, 0x800, RZ ;  /* 0x0000080005057824 */ /* 0x000fe200078e00ff */
[----:B------:R-:W-:Y:S01]  /*a9a0*/  R2UR UR11, R11 ;  /* 0x000000000b0b72ca */ /* 0x000fe200000e0000 */
[----:B------:R-:W-:Y:S01]  /*a9b0*/  UIADD3 UR24, UP1, UR20, 0x1f0, URZ ;  /* 0x000001f014187890 */ /* 0x000fe2000ff3e03f */
[----:B------:R-:W-:Y:S01]  /*a9c0*/  R2UR UR10, R14 ;  /* 0x000000000e0a72ca */ /* 0x000fe200000e0000 */
[--C-:B------:R-:W-:Y:S01]  /*a9d0*/  IMAD R5, R5, 0x2, R13.reuse ;  /* 0x0000000205057824 */ /* 0x100fe200078e020d */
[----:B------:R-:W-:Y:S01]  /*a9e0*/  R2UR UR12, R2 ;  /* 0x00000000020c72ca */ /* 0x000fe200000e0000 */
[----:B------:R-:W-:Y:S01]  /*a9f0*/  IMAD R13, R4, 0x8000, R13 ;  /* 0x00008000040d7824 */ /* 0x000fe200078e020d */
[----:B------:R-:W-:Y:S01]  /*aa00*/  R2UR UR18, R22 ;  /* 0x00000000161272ca */ /* 0x000fe200000e0000 */
[----:B------:R-:W-:Y:S01]  /*aa10*/  VIADD R4, R4, 0x1 ;  /* 0x0000000104047836 */ /* 0x000fe20000000000 */
[----:B------:R-:W-:Y:S01]  /*aa20*/  R2UR UR5, R5 ;  /* 0x00000000050572ca */ /* 0x000fe200000e0000 */
[----:B------:R-:W-:Y:S01]  /*aa30*/  UIADD3.X UR25, URZ, UR21, URZ, UP1, !UPT ;  /* 0x000000153f197290 */ /* 0x000fe20008ffe43f */
[----:B------:R-:W-:Y:S01]  /*aa40*/  R2UR UR8, R13 ;  /* 0x000000000d0872ca */ /* 0x000fe200000e0000 */
[----:B------:R-:W-:Y:S01]  /*aa50*/  UMOV UR19, 0x30000 ;  /* 0x0003000000137882 */ /* 0x000fe20000000000 */
[----:B------:R-:W-:Y:S01]  /*aa60*/  ISETP.GT.AND P3, PT, R15, 0x1, PT ;  /* 0x000000010f00780c */ /* 0x000fe20003f64270 */
[----:B------:R-:W-:Y:S01]  /*aa70*/  UMOV UR6, 0x0 ;  /* 0x0000000000067882 */ /* 0x000fe20000000000 */
[----:B------:R-:W-:Y:S01]  /*aa80*/  UMOV UR7, 0x10000000 ;  /* 0x1000000000077882 */ /* 0x000fe20000000000 */
[----:B------:R-:W-:Y:S01]  /*aa90*/  ISETP.NE.AND P1, PT, R4, 0x5, PT ;  /* 0x000000050400780c */ /* 0x000fe20003f25270 */
[----:B------:R-:W-:-:S03]  /*aaa0*/  VIADD R14, R14, 0x40 ;  /* 0x000000400e0e7836 */ /* 0x000fc60000000000 */
[----:B------:R-:W-:Y:S02]  /*aab0*/  SEL R10, RZ, 0x1, P1 ;  /* 0x00000001ff0a7807 */ /* 0x000fe40000800000 */
[----:B------:R-:W-:Y:S01]  /*aac0*/  UIADD3 UR13, UR5, 0x180, URZ ;  /* 0x00000180050d7890 */ /* 0x000fe2000fffe03f */
[----:B------:R-:W-:Y:S01]  /*aad0*/  SEL R4, R4, RZ, P1 ;  /* 0x000000ff04047207 */ /* 0x000fe20000800000 */
[----:B------:R-:W-:Y:S01]  /*aae0*/  UIADD3.X UR5, URZ, UR21, URZ, UP0, !UPT ;  /* 0x000000153f057290 */ /* 0x000fe200087fe43f */
[----:B------:R-:W-:Y:S01]  /*aaf0*/  LOP3.LUT R3, R3, R10, RZ, 0x3c, !PT ;  /* 0x0000000a03037212 */ /* 0x000fe200078e3cff */
[----:B------:R-:W-:-:S03]  /*ab00*/  UIADD3 UR14, UR8, 0xa180, URZ ;  /* 0x0000a180080e7890 */ /* 0x000fc6000fffe03f */
[----:B------:R-:W-:-:S04]  /*ab10*/  UMOV UR8, UR13 ;  /* 0x0000000d00087c82 */ /* 0x000fc80008000000 */
[----:B------:R0:W-:Y:S02]  /*ab20*/  UTMALDG.3D.MULTICAST [UR8], [UR4], UR19, desc[UR6] ;  /* 0x00000608040073b4 */ /* 0x0001e40008011813 */
[----:B0-----:R-:W-:Y:S01]  /*ab30*/  UMOV UR8, UR14 ;  /* 0x0000000e00087c82 */ /* 0x001fe20008000000 */
[----:B------:R-:W-:Y:S02]  /*ab40*/  UMOV UR11, UR18 ;  /* 0x00000012000b7c82 */ /* 0x000fe40008000000 */
[----:B------:R0:W-:Y:S02]  /*ab50*/  UTMALDG.3D [UR8], [UR24], desc[UR6] ;  /* 0x00000608180075b4 */ /* 0x0001e40008011000 */
[----:B0-----:R-:W-:Y:S05]  /*ab60*/  @P3 BRA `(.L_x_302) ;  /* 0xfffffffc00383947 */ /* 0x001fea000383ffff */
.L_x_298:
[----:B------:R-:W-:Y:S05]  /*ab70*/  BSYNC B1 ;  /* 0x0000000000017941 */ /* 0x000fea0003800000 */
.L_x_297:
[----:B------:R-:W2:Y:S01]  /*ab80*/  LDL.64 R12, [R1] ;  /* 0x00000000010c7983 */ /* 0x000ea20000100a00 */
[----:B------:R-:W-:Y:S01]  /*ab90*/  LOP3.LUT P4, RZ, R9, 0xff, RZ, 0xc0, !PT ;  /* 0x000000ff09ff7812 */ /* 0x000fe2000788c0ff */
[----:B------:R-:W-:Y:S01]  /*aba0*/  VIADD R8, R8, UR40 ;  /* 0x0000002808087c36 */ /* 0x000fe20008000000 */
[----:B------:R-:W-:Y:S01]  /*abb0*/  ULDC.64 UR4, c[0x0][0x650] ;  /* 0x0001940000047ab9 */ /* 0x000fe20000000a00 */
[----:B------:R-:W-:Y:S01]  /*abc0*/  IMAD.U32 R5, RZ, RZ, UR40 ;  /* 0x00000028ff057e24 */ /* 0x000fe2000f8e00ff */
[----:B------:R-:W-:Y:S01]  /*abd0*/  UISETP.GE.U32.AND UP0, UPT, UR40, 0x5, UPT ;  /* 0x000000052800788c */ /* 0x000fe2000bf06070 */
[----:B------:R-:W-:Y:S01]  /*abe0*/  BSSY B1, `(.L_x_303) ;  /* 0x000006f000017945 */ /* 0x000fe20003800000 */
[----:B------:R-:W-:Y:S01]  /*abf0*/  ISETP.GT.U32.AND P1, PT, R8, 0x4, PT ;  /* 0x000000040800780c */ /* 0x000fe20003f24070 */
[----:B------:R-:W-:Y:S01]  /*ac00*/  IMAD.MOV.U32 R19, RZ, RZ, -0x1 ;  /* 0xffffffffff137424 */ /* 0x000fe200078e00ff */
[----:B------:R-:W-:Y:S01]  /*ac10*/  PRMT R9, RZ, 0x7610, R9 ;  /* 0x00007610ff097816 */ /* 0x000fe20000000009 */
[----:B------:R-:W-:Y:S01]  /*ac20*/  IMAD.MOV.U32 R22, RZ, RZ, -0x1 ;  /* 0xffffffffff167424 */ /* 0x000fe200078e00ff */
[----:B------:R-:W-:-:S02]  /*ac30*/  ISETP.LT.U32.AND P1, PT, R5, 0x5, P1 ;  /* 0x000000050500780c */ /* 0x000fc40000f21070 */
[----:B------:R-:W-:Y:S01]  /*ac40*/  PLOP3.LUT P3, PT, PT, PT, UP0, 0x80, 0x0 ;  /* 0x000000000000781c */ /* 0x000fe20003f6f008 */
[----:B------:R-:W0:Y:S01]  /*ac50*/  @P4 S2R R7, SR_CgaCtaId ;  /* 0x0000000000074919 */ /* 0x000e220000008800 */
[----:B------:R-:W-:-:S04]  /*ac60*/  @P4 MOV R2, 0x400 ;  /* 0x0000040000024802 */ /* 0x000fc80000000f00 */
[----:B0-----:R-:W-:Y:S01]  /*ac70*/  @P4 LEA R4, R7, R2, 0x18 ;  /* 0x0000000207044211 */ /* 0x001fe200078ec0ff */
[----:B------:R-:W-:-:S03]  /*ac80*/  IMAD.WIDE.U32 R2, R8, -0x33333333, RZ ;  /* 0xcccccccd08027825 */ /* 0x000fc600078e00ff */
[----:B------:R0:W-:Y:S01]  /*ac90*/  @P4 SYNCS.ARRIVE.TRANS64.A1T0 RZ, [R4+URZ+0x88], RZ ;  /* 0x000088ff04ff49a7 */ /* 0x0001e2000810003f */
[----:B------:R-:W-:Y:S01]  /*aca0*/  IMAD.MOV.U32 R2, RZ, RZ, -0x1 ;  /* 0xffffffffff027424 */ /* 0x000fe200078e00ff */
[----:B------:R-:W-:Y:S02]  /*acb0*/  SHF.R.U32.HI R5, RZ, 0x2, R3 ;  /* 0x00000002ff057819 */ /* 0x000fe40000011603 */
[----:B------:R-:W-:-:S03]  /*acc0*/  SEL R3, RZ, 0x1, !P1 ;  /* 0x00000001ff037807 */ /* 0x000fc60004800000 */
[----:B------:R-:W-:Y:S01]  /*acd0*/  IMAD R8, R5, -0x5, R8 ;  /* 0xfffffffb05087824 */ /* 0x000fe200078e0208 */
[----:B------:R-:W-:Y:S02]  /*ace0*/  LOP3.LUT R0, R0, R3, RZ, 0x3c, !PT ;  /* 0x0000000300007212 */ /* 0x000fe400078e3cff */
[----:B------:R-:W-:Y:S02]  /*acf0*/  PRMT R3, RZ, 0x7610, R3 ;  /* 0x00007610ff037816 */ /* 0x000fe40000000003 */
[----:B------:R-:W-:Y:S02]  /*ad00*/  @P3 LOP3.LUT R0, R0, 0x1, R5, 0x78, !PT ;  /* 0x0000000100003812 */ /* 0x000fe400078e7805 */
[----:B--2---:R-:W-:-:S04]  /*ad10*/  IADD3 R18, P4, R18, R12, RZ ;  /* 0x0000000c12127210 */ /* 0x004fc80007f9e0ff */
[----:B------:R-:W-:Y:S01]  /*ad20*/  ISETP.GE.U32.AND P1, PT, R18, UR4, PT ;  /* 0x0000000412007c0c */ /* 0x000fe2000bf26070 */
[----:B------:R-:W-:-:S05]  /*ad30*/  IMAD.X R17, R17, 0x1, R23, P4 ;  /* 0x0000000111117824 */ /* 0x000fca00020e0617 */
[----:B------:R-:W-:-:S13]  /*ad40*/  ISETP.GE.U32.AND.EX P1, PT, R17, UR5, PT, P1 ;  /* 0x0000000511007c0c */ /* 0x000fda000bf26110 */
[----:B0-----:R-:W-:Y:S05]  /*ad50*/  @P1 BRA `(.L_x_304) ;  /* 0x00000004005c1947 */ /* 0x001fea0003800000 */
[----:B------:R-:W0:Y:S01]  /*ad60*/  S2R R12, SR_CTAID.X ;  /* 0x00000000000c7919 */ /* 0x000e220000002500 */
[----:B------:R-:W-:Y:S01]  /*ad70*/  ULDC.64 UR4, c[0x0][0x628] ;  /* 0x00018a0000047ab9 */ /* 0x000fe20000000a00 */
[----:B------:R-:W1:Y:S01]  /*ad80*/  LDC R13, c[0x0][0x144] ;  /* 0x00005100ff0d7b82 */ /* 0x000e620000000800 */
[----:B------:R-:W-:Y:S01]  /*ad90*/  ISETP.NE.U32.AND P1, PT, RZ, UR4, PT ;  /* 0x00000004ff007c0c */ /* 0x000fe2000bf25070 */
[----:B------:R-:W2:Y:S01]  /*ada0*/  S2R R10, SR_CTAID.Y ;  /* 0x00000000000a7919 */ /* 0x000ea20000002600 */
[----:B------:R-:W-:Y:S01]  /*adb0*/  ULDC UR7, c[0x0][0x630] ;  /* 0x00018c0000077ab9 */ /* 0x000fe20000000800 */
[----:B------:R-:W-:Y:S01]  /*adc0*/  ULDC UR8, c[0x0][0x150] ;  /* 0x0000540000087ab9 */ /* 0x000fe20000000800 */
[----:B------:R-:W-:Y:S01]  /*add0*/  ISETP.NE.AND.EX P1, PT, RZ, UR5, PT, P1 ;  /* 0x00000005ff007c0c */ /* 0x000fe2000bf25310 */
[----:B------:R-:W-:Y:S02]  /*ade0*/  IMAD.MOV.U32 R2, RZ, RZ, R18 ;  /* 0x000000ffff027224 */ /* 0x000fe400078e0012 */
[----:B------:R-:W-:Y:S01]  /*adf0*/  IMAD.MOV.U32 R3, RZ, RZ, R17 ;  /* 0x000000ffff037224 */ /* 0x000fe200078e0011 */
[----:B0-----:R-:W-:-:S09]  /*ae00*/  I2FP.F32.U32 R14, R12 ;  /* 0x0000000c000e7245 */ /* 0x001fd20000201000 */
[----:B------:R-:W-:Y:S05]  /*ae10*/  @!P1 BRA `(.L_x_305) ;  /* 0x0000000000289947 */ /* 0x000fea0003800000 */
[----:B------:R-:W-:Y:S02]  /*ae20*/  ULDC UR6, c[0x0][0x634] ;  /* 0x00018d0000067ab9 */ /* 0x000fe40000000800 */
[----:B------:R-:W-:-:S05]  /*ae30*/  IADD3 R3, P1, R18, UR6, RZ ;  /* 0x0000000612037c10 */ /* 0x000fca000ff3e0ff */
[----:B------:R-:W-:-:S04]  /*ae40*/  IMAD.X R11, RZ, RZ, R17, P1 ;  /* 0x000000ffff0b7224 */ /* 0x000fc800008e0611 */
[----:B------:R-:W-:-:S04]  /*ae50*/  IMAD.WIDE.U32 R4, R11, UR4, RZ ;  /* 0x000000040b047c25 */ /* 0x000fc8000f8e00ff */
[----:B------:R-:W-:-:S04]  /*ae60*/  IMAD.WIDE.U32 R4, P1, R3, UR5, R4 ;  /* 0x0000000503047c25 */ /* 0x000fc8000f820004 */
[----:B------:R-:W-:-:S04]  /*ae70*/  IMAD.WIDE.U32 R2, R3, UR4, RZ ;  /* 0x0000000403027c25 */ /* 0x000fc8000f8e00ff */
[----:B------:R-:W-:Y:S01]  /*ae80*/  IMAD.MOV.U32 R2, RZ, RZ, R5 ;  /* 0x000000ffff027224 */ /* 0x000fe200078e0005 */
[----:B------:R-:W-:Y:S01]  /*ae90*/  IADD3 RZ, P3, R3, R4, RZ ;  /* 0x0000000403ff7210 */ /* 0x000fe20007f7e0ff */
[----:B------:R-:W-:-:S04]  /*aea0*/  IMAD.X R3, RZ, RZ, RZ, P1 ;  /* 0x000000ffff037224 */ /* 0x000fc800008e06ff */
[----:B------:R-:W-:-:S08]  /*aeb0*/  IMAD.WIDE.U32.X R2, R11, UR5, R2, P3 ;  /* 0x000000050b027c25 */ /* 0x000fd000098e0402 */
.L_x_305:
[----:B------:R-:W-:Y:S01]  /*aec0*/  FMUL R14, R14, UR8 ;  /* 0x000000080e0e7c20 */ /* 0x000fe20008400000 */
[--C-:B------:R-:W-:Y:S01]  /*aed0*/  SHF.R.U64 R11, R2, UR7, R3.reuse ;  /* 0x00000007020b7c19 */ /* 0x100fe20008001203 */
[----:B------:R-:W-:Y:S01]  /*aee0*/  ULDC.64 UR4, c[0x0][0x620] ;  /* 0x0001880000047ab9 */ /* 0x000fe20000000a00 */
[----:B------:R-:W-:Y:S01]  /*aef0*/  SHF.R.U32.HI R2, RZ, UR7, R3 ;  /* 0x00000007ff027c19 */ /* 0x000fe20008011603 */
[----:B------:R-:W-:Y:S01]  /*af00*/  IMAD.MOV.U32 R3, RZ, RZ, R17 ;  /* 0x000000ffff037224 */ /* 0x000fe200078e0011 */
[----:B------:R-:W-:Y:S01]  /*af10*/  IADD3 R15, P1, RZ, -R11, RZ ;  /* 0x8000000bff0f7210 */ /* 0x000fe20007f3e0ff */
[----:B------:R-:W0:Y:S01]  /*af20*/  F2I.U32.TRUNC.NTZ R14, R14 ;  /* 0x0000000e000e7305 */ /* 0x000e22000020f000 */
[----:B------:R-:W-:-:S03]  /*af30*/  ULDC.64 UR6, c[0x0][0x640] ;  /* 0x0001900000067ab9 */ /* 0x000fc60000000a00 */
[----:B------:R-:W-:Y:S01]  /*af40*/  IMAD.X R2, RZ, RZ, ~R2, P1 ;  /* 0x000000ffff027224 */ /* 0x000fe200008e0e02 */
[----:B------:R-:W-:-:S03]  /*af50*/  ISETP.NE.U32.AND P1, PT, RZ, UR6, PT ;  /* 0x00000006ff007c0c */ /* 0x000fc6000bf25070 */
[----:B------:R-:W-:Y:S01]  /*af60*/  IMAD R2, R2, UR4, RZ ;  /* 0x0000000402027c24 */ /* 0x000fe2000f8e02ff */
[----:B------:R-:W-:-:S03]  /*af70*/  ISETP.NE.AND.EX P1, PT, RZ, UR7, PT, P1 ;  /* 0x00000007ff007c0c */ /* 0x000fc6000bf25310 */
[C---:B------:R-:W-:Y:S01]  /*af80*/  IMAD R5, R15.reuse, UR5, R2 ;  /* 0x000000050f057c24 */ /* 0x040fe2000f8e0202 */
[----:B------:R-:W-:Y:S01]  /*af90*/  ULDC UR5, c[0x0][0x154] ;  /* 0x0000550000057ab9 */ /* 0x000fe20000000800 */
[----:B------:R-:W-:Y:S02]  /*afa0*/  IMAD.MOV.U32 R2, RZ, RZ, R18 ;  /* 0x000000ffff027224 */ /* 0x000fe400078e0012 */
[----:B0-----:R-:W-:Y:S02]  /*afb0*/  IMAD.MOV R4, RZ, RZ, -R14 ;  /* 0x000000ffff047224 */ /* 0x001fe400078e0a0e */
[----:B------:R-:W-:Y:S01]  /*afc0*/  IMAD.WIDE.U32 R2, R15, UR4, R2 ;  /* 0x000000040f027c25 */ /* 0x000fe2000f8e0002 */
[----:B------:R-:W-:-:S03]  /*afd0*/  ULDC UR4, c[0x0][0x618] ;  /* 0x0001860000047ab9 */ /* 0x000fc60000000800 */
[----:B-1----:R-:W-:Y:S01]  /*afe0*/  IMAD R12, R13, R4, R12 ;  /* 0x000000040d0c7224 */ /* 0x002fe200078e020c */
[----:B--2---:R-:W-:Y:S01]  /*aff0*/  I2FP.F32.U32 R4, R10 ;  /* 0x0000000a00047245 */ /* 0x004fe20000201000 */
[----:B------:R-:W0:Y:S01]  /*b000*/  LDC R13, c[0x0][0x148] ;  /* 0x00005200ff0d7b82 */ /* 0x000e220000000800 */
[----:B------:R-:W-:-:S03]  /*b010*/  IMAD.IADD R3, R3, 0x1, R5 ;  /* 0x0000000103037824 */ /* 0x000fc600078e0205 */
[----:B------:R-:W-:Y:S02]  /*b020*/  FMUL R4, R4, UR5 ;  /* 0x0000000504047c20 */ /* 0x000fe40008400000 */
[--C-:B------:R-:W-:Y:S02]  /*b030*/  SHF.R.U64 R14, R2, UR4, R3.reuse ;  /* 0x00000004020e7c19 */ /* 0x100fe40008001203 */
[----:B------:R-:W-:Y:S01]  /*b040*/  SHF.R.U32.HI R3, RZ, UR4, R3 ;  /* 0x00000004ff037c19 */ /* 0x000fe20008011603 */
[----:B------:R1:W2:Y:S01]  /*b050*/  F2I.U32.TRUNC.NTZ R20, R4 ;  /* 0x0000000400147305 */ /* 0x0002a2000020f000 */
[----:B------:R-:W-:Y:S02]  /*b060*/  ULDC UR4, c[0x0][0x608] ;  /* 0x0001820000047ab9 */ /* 0x000fe40000000800 */
[--C-:B------:R-:W-:Y:S02]  /*b070*/  SHF.R.U64 R19, R14, UR4, R3.reuse ;  /* 0x000000040e137c19 */ /* 0x100fe40008001203 */
[----:B------:R-:W-:Y:S01]  /*b080*/  SHF.R.U32.HI R2, RZ, UR4, R3 ;  /* 0x00000004ff027c19 */ /* 0x000fe20008011603 */
[----:B------:R-:W-:-:S03]  /*b090*/  ULDC UR4, c[0x0][0x658] ;  /* 0x0001960000047ab9 */ /* 0x000fc60000000800 */
[--C-:B------:R-:W-:Y:S02]  /*b0a0*/  SHF.R.U64 R15, R19, UR4, R2.reuse ;  /* 0x00000004130f7c19 */ /* 0x100fe40008001202 */
[----:B------:R-:W-:-:S03]  /*b0b0*/  SHF.R.U32.HI R21, RZ, UR4, R2 ;  /* 0x00000004ff157c19 */ /* 0x000fc60008011602 */
[----:B------:R-:W-:Y:S02]  /*b0c0*/  IMAD.MOV.U32 R2, RZ, RZ, R15 ;  /* 0x000000ffff027224 */ /* 0x000fe400078e000f */
[----:B------:R-:W-:Y:S01]  /*b0d0*/  IMAD.MOV.U32 R3, RZ, RZ, R21 ;  /* 0x000000ffff037224 */ /* 0x000fe200078e0015 */
[----:B-12---:R-:W-:Y:S06]  /*b0e0*/  @!P1 BRA `(.L_x_306) ;  /* 0x0000000000289947 */ /* 0x006fec0003800000 */
        /* <DEDUP_REMOVED lines=10> */
.L_x_306:
[----:B------:R-:W1:Y:S01]  /*b190*/  LDC R4, c[0x0][0x65c] ;  /* 0x00019700ff047b82 */ /* 0x000e620000000800 */
[----:B------:R-:W-:Y:S01]  /*b1a0*/  ULDC UR4, c[0x0][0x648] ;  /* 0x0001920000047ab9 */ /* 0x000fe20000000800 */
[----:B------:R-:W-:Y:S01]  /*b1b0*/  LOP3.LUT R19, R19, UR16, RZ, 0xc0, !PT ;  /* 0x0000001013137c12 */ /* 0x000fe2000f8ec0ff */
[----:B------:R-:W-:Y:S01]  /*b1c0*/  IMAD.MOV R20, RZ, RZ, -R20 ;  /* 0x000000ffff147224 */ /* 0x000fe200078e0a14 */
[----:B------:R-:W-:Y:S01]  /*b1d0*/  SHF.R.U64 R2, R2, UR4, R3 ;  /* 0x0000000402027c19 */ /* 0x000fe20008001203 */
[----:B------:R-:W-:Y:S01]  /*b1e0*/  ULDC UR4, c[0x0][0x638] ;  /* 0x00018e0000047ab9 */ /* 0x000fe20000000800 */
[----:B------:R-:W-:Y:S01]  /*b1f0*/  LOP3.LUT R14, R14, UR15, RZ, 0xc0, !PT ;  /* 0x0000000f0e0e7c12 */ /* 0x000fe2000f8ec0ff */
[----:B------:R-:W-:Y:S01]  /*b200*/  ULDC UR5, c[0x0][0x610] ;  /* 0x0001840000057ab9 */ /* 0x000fe20000000800 */
[----:B------:R-:W-:Y:S02]  /*b210*/  IMAD.MOV.U32 R3, RZ, RZ, 0x1 ;  /* 0x00000001ff037424 */ /* 0x000fe400078e00ff */
[----:B------:R-:W-:Y:S01]  /*b220*/  IMAD R19, R2, UR17, R19 ;  /* 0x0000001102137c24 */ /* 0x000fe2000f8e0213 */
[----:B-1----:R-:W-:Y:S01]  /*b230*/  ISETP.NE.AND P1, PT, R4, 0x1, PT ;  /* 0x000000010400780c */ /* 0x002fe20003f25270 */
[----:B------:R-:W-:-:S02]  /*b240*/  IMAD.MOV R4, RZ, RZ, -R2 ;  /* 0x000000ffff047224 */ /* 0x000fc400078e0a02 */
[----:B------:R-:W-:Y:S02]  /*b250*/  IMAD.MOV.U32 R2, RZ, RZ, R11 ;  /* 0x000000ffff027224 */ /* 0x000fe400078e000b */
[----:B------:R-:W-:Y:S01]  /*b260*/  IMAD R15, R4, UR4, R15 ;  /* 0x00000004040f7c24 */ /* 0x000fe2000f8e020f */
[----:B------:R-:W-:-:S03]  /*b270*/  ULDC UR4, c[0x0][0x600] ;  /* 0x0001800000047ab9 */ /* 0x000fc60000000800 */
[----:B------:R-:W-:-:S04]  /*b280*/  IMAD R15, R15, UR4, R14 ;  /* 0x000000040f0f7c24 */ /* 0x000fc8000f8e020e */
[----:B0-----:R-:W-:-:S04]  /*b290*/  @P1 IMAD R12, R13, R20, R10 ;  /* 0x000000140d0c1224 */ /* 0x001fc800078e020a */
[----:B------:R-:W-:-:S05]  /*b2a0*/  IMAD R12, R19, UR5, R12 ;  /* 0x00000005130c7c24 */ /* 0x000fca000f8e020c */
[----:B------:R-:W-:Y:S02]  /*b2b0*/  SEL R22, R15, R12, !P1 ;  /* 0x0000000c0f167207 */ /* 0x000fe40004800000 */
[----:B------:R-:W-:-:S07]  /*b2c0*/  SEL R19, R12, R15, !P1 ;  /* 0x0000000f0c137207 */ /* 0x000fce0004800000 */
.L_x_304:
[----:B------:R-:W-:Y:S05]  /*b2d0*/  BSYNC B1 ;  /* 0x0000000000017941 */ /* 0x000fea0003800000 */
.L_x_303:
[----:B------:R-:W-:-:S13]  /*b2e0*/  LOP3.LUT P1, RZ, R3, 0xff, RZ, 0xc0, !PT ;  /* 0x000000ff03ff7812 */ /* 0x000fda000782c0ff */
[----:B------:R-:W-:Y:S05]  /*b2f0*/  @P1 BRA `(.L_x_307) ;  /* 0xfffffff4001c1947 */ /* 0x000fea000383ffff */
[----:B------:R-:W-:Y:S05]  /*b300*/  BSYNC B0 ;  /* 0x0000000000007941 */ /* 0x000fea0003800000 */
.L_x_295:
[----:B------:R-:W-:-:S03]  /*b310*/  UMOV UR4, 0xffffffff ;  /* 0xffffffff00047882 */ /* 0x000fc60000000000 */
[----:B------:R-:W-:Y:S05]  /*b320*/  BRA.DIV UR4, `(.L_x_308) ;  /* 0x0000000604647947 */ /* 0x000fea000b800000 */
[----:B------:R-:W-:-:S13]  /*b330*/  ELECT P6, URZ, PT ;  /* 0x00000000003f782f */ /* 0x000fda00038c0000 */
.L_x_325:
[----:B------:R-:W-:Y:S04]  /*b340*/  BSSY B0, `(.L_x_309) ;  /* 0x0000034000007945 */ /* 0x000fe80003800000 */
[----:B------:R-:W-:Y:S05]  /*b350*/  @!P6 BRA `(.L_x_310) ;  /* 0x0000000000c8e947 */ /* 0x000fea0003800000 */
[----:B------:R-:W-:-:S04]  /*b360*/  LOP3.LUT R16, R16, 0x2, RZ, 0xfc, !PT ;  /* 0x0000000210107812 */ /* 0x000fc800078efcff */
[----:B------:R-:W-:-:S13]  /*b370*/  ISETP.NE.AND P0, PT, R16, 0x3, PT ;  /* 0x000000031000780c */ /* 0x000fda0003f05270 */
[----:B------:R-:W-:Y:S05]  /*b380*/  @!P0 BRA `(.L_x_311) ;  /* 0x0000000000048947 */ /* 0x000fea0003800000 */
[----:B------:R-:W-:Y:S01]  /*b390*/  BPT.TRAP 0x1 ;  /* 0x000000040000795c */ /* 0x000fe20000300000 */
.L_x_311:
[----:B------:R-:W0:Y:S01]  /*b3a0*/  S2R R3, SR_CgaCtaId ;  /* 0x0000000000037919 */ /* 0x000e220000008800 */
[----:B------:R-:W-:-:S04]  /*b3b0*/  MOV R2, 0x400 ;  /* 0x0000040000027802 */ /* 0x000fc80000000f00 */
[----:B0-----:R-:W-:Y:S02]  /*b3c0*/  LEA R3, R3, R2, 0x18 ;  /* 0x0000000203037211 */ /* 0x001fe400078ec0ff */
[----:B------:R-:W-:-:S03]  /*b3d0*/  SHF.L.U32 R2, R0, 0x1f, RZ ;  /* 0x0000001f00027819 */ /* 0x000fc600000006ff */
[----:B------:R-:W-:-:S04]  /*b3e0*/  VIADD R3, R3, 0x28 ;  /* 0x0000002803037836 */ /* 0x000fc80000000000 */
[C---:B------:R-:W-:Y:S02]  /*b3f0*/  IMAD R7, R8.reuse, 0x8, R3 ;  /* 0x0000000808077824 */ /* 0x040fe400078e0203 */
[----:B------:R-:W-:Y:S02]  /*b400*/  VIADD R8, R8, 0x1 ;  /* 0x0000000108087836 */ /* 0x000fe40000000000 */
[----:B------:R-:W0:Y:S03]  /*b410*/  SYNCS.PHASECHK.TRANS64.TRYWAIT P0, [R7+URZ], R2 ;  /* 0x00000002070075a7 */ /* 0x000e26000800017f */
[----:B------:R-:W-:-:S04]  /*b420*/  ISETP.NE.AND P1, PT, R8, 0x5, PT ;  /* 0x000000050800780c */ /* 0x000fc80003f25270 */
[----:B------:R-:W-:Y:S02]  /*b430*/  SEL R5, RZ, 0x1, P1 ;  /* 0x00000001ff057807 */ /* 0x000fe40000800000 */
[----:B------:R-:W-:Y:S02]  /*b440*/  SEL R8, R8, RZ, P1 ;  /* 0x000000ff08087207 */ /* 0x000fe40000800000 */
[----:B------:R-:W-:-:S03]  /*b450*/  LOP3.LUT R5, R0, R5, RZ, 0x3c, !PT ;  /* 0x0000000500057212 */ /* 0x000fc600078e3cff */
[----:B------:R-:W-:Y:S01]  /*b460*/  IMAD R9, R8, 0x8, R3 ;  /* 0x0000000808097824 */ /* 0x000fe200078e0203 */
[----:B------:R-:W-:Y:S01]  /*b470*/  SHF.L.U32 R4, R5, 0x1f, RZ ;  /* 0x0000001f05047819 */ /* 0x000fe200000006ff */
[----:B0-----:R-:W-:Y:S06]  /*b480*/  @!P0 BRA `(.L_x_312) ;  /* 0x00000004002c8947 */ /* 0x001fec0003800000 */
.L_x_326:
[----:B------:R-:W1:Y:S01]  /*b490*/  SYNCS.PHASECHK.TRANS64.TRYWAIT P0, [R9+URZ], R4 ;  /* 0x00000004090075a7 */ /* 0x000e62000800017f */
[----:B------:R-:W-:-:S05]  /*b4a0*/  VIADD R0, R8, 0x1 ;  /* 0x0000000108007836 */ /* 0x000fca0000000000 */
[----:B------:R-:W-:-:S04]  /*b4b0*/  ISETP.NE.AND P1, PT, R0, 0x5, PT ;  /* 0x000000050000780c */ /* 0x000fc80003f25270 */
[----:B0-----:R-:W-:Y:S02]  /*b4c0*/  SEL R2, RZ, 0x1, P1 ;  /* 0x00000001ff027807 */ /* 0x001fe40000800000 */
[----:B------:R-:W-:Y:S02]  /*b4d0*/  SEL R0, R0, RZ, P1 ;  /* 0x000000ff00007207 */ /* 0x000fe40000800000 */
[----:B------:R-:W-:-:S03]  /*b4e0*/  LOP3.LUT R7, R5, R2, RZ, 0x3c, !PT ;  /* 0x0000000205077212 */ /* 0x000fc600078e3cff */
[----:B------:R-:W-:Y:S01]  /*b4f0*/  IMAD R6, R0, 0x8, R3 ;  /* 0x0000000800067824 */ /* 0x000fe200078e0203 */
[----:B------:R-:W-:Y:S01]  /*b500*/  SHF.L.U32 R5, R7, 0x1f, RZ ;  /* 0x0000001f07057819 */ /* 0x000fe200000006ff */
[----:B-1----:R-:W-:Y:S06]  /*b510*/  @!P0 BRA `(.L_x_313) ;  /* 0x00000004001c8947 */ /* 0x002fec0003800000 */
.L_x_327:
[----:B------:R-:W1:Y:S01]  /*b520*/  SYNCS.PHASECHK.TRANS64.TRYWAIT P0, [R6+URZ], R5 ;  /* 0x00000005060075a7 */ /* 0x000e62000800017f */
[----:B------:R-:W-:-:S05]  /*b530*/  VIADD R0, R0, 0x1 ;  /* 0x0000000100007836 */ /* 0x000fca0000000000 */
[----:B------:R-:W-:-:S04]  /*b540*/  ISETP.NE.AND P1, PT, R0, 0x5, PT ;  /* 0x000000050000780c */ /* 0x000fc80003f25270 */
[----:B------:R-:W-:Y:S02]  /*b550*/  SEL R2, RZ, 0x1, P1 ;  /* 0x00000001ff027807 */ /* 0x000fe40000800000 */
[----:B------:R-:W-:Y:S02]  /*b560*/  SEL R0, R0, RZ, P1 ;  /* 0x000000ff00007207 */ /* 0x000fe40000800000 */
[----:B------:R-:W-:-:S03]  /*b570*/  LOP3.LUT R7, R7, R2, RZ, 0x3c, !PT ;  /* 0x0000000207077212 */ /* 0x000fc600078e3cff */
[----:B0-----:R-:W-:Y:S01]  /*b580*/  IMAD R9, R0, 0x8, R3 ;  /* 0x0000000800097824 */ /* 0x001fe200078e0203 */
[----:B------:R-:W-:Y:S01]  /*b590*/  SHF.L.U32 R4, R7, 0x1f, RZ ;  /* 0x0000001f07047819 */ /* 0x000fe200000006ff */
[----:B-1----:R-:W-:Y:S06]  /*b5a0*/  @!P0 BRA `(.L_x_314) ;  /* 0x00000004000c8947 */ /* 0x002fec0003800000 */
.L_x_328:
[----:B------:R-:W1:Y:S01]  /*b5b0*/  SYNCS.PHASECHK.TRANS64.TRYWAIT P0, [R9+URZ], R4 ;  /* 0x00000004090075a7 */ /* 0x000e62000800017f */
[----:B------:R-:W-:-:S05]  /*b5c0*/  VIADD R0, R0, 0x1 ;  /* 0x0000000100007836 */ /* 0x000fca0000000000 */
[----:B------:R-:W-:-:S04]  /*b5d0*/  ISETP.NE.AND P1, PT, R0, 0x5, PT ;  /* 0x000000050000780c */ /* 0x000fc80003f25270 */
[----:B------:R-:W-:Y:S02]  /*b5e0*/  SEL R2, RZ, 0x1, P1 ;  /* 0x00000001ff027807 */ /* 0x000fe40000800000 */
[----:B------:R-:W-:Y:S02]  /*b5f0*/  SEL R0, R0, RZ, P1 ;  /* 0x000000ff00007207 */ /* 0x000fe40000800000 */
[----:B------:R-:W-:Y:S01]  /*b600*/  LOP3.LUT R2, R7, R2, RZ, 0x3c, !PT ;  /* 0x0000000207027212 */ /* 0x000fe200078e3cff */
[----:B-1----:R-:W-:Y:S06]  /*b610*/  @!P0 BRA `(.L_x_315) ;  /* 0x0000000400048947 */ /* 0x002fec0003800000 */
.L_x_329:
[----:B------:R-:W-:Y:S01]  /*b620*/  IMAD R3, R0, 0x8, R3 ;  /* 0x0000000800037824 */ /* 0x000fe200078e0203 */
[----:B------:R-:W-:-:S07]  /*b630*/  SHF.L.U32 R0, R2, 0x1f, RZ ;  /* 0x0000001f02007819 */ /* 0x000fce00000006ff */
.L_x_316:
[----:B--2---:R2:W3:Y:S02]  /*b640*/  SYNCS.PHASECHK.TRANS64.TRYWAIT P0, [R3+URZ], R0 ;  /* 0x00000000030075a7 */ /* 0x0044e4000800017f */
[----:B---3--:R-:W-:Y:S05]  /*b650*/  @!P0 NANOSLEEP.SYNCS 0x989680 ;  /* 0x009896800000895d */ /* 0x008fea0003900000 */
[----:B------:R-:W3:Y:S02]  /*b660*/  @!P0 SYNCS.PHASECHK.TRANS64 P0, [R3+URZ], R0 ;  /* 0x00000000030085a7 */ /* 0x000ee4000800007f */
[----:B---3--:R-:W-:Y:S05]  /*b670*/  @!P0 BRA `(.L_x_316) ;  /* 0xfffffffc00f08947 */ /* 0x008fea000383ffff */
.L_x_310:
[----:B------:R-:W-:Y:S05]  /*b680*/  BSYNC B0 ;  /* 0x0000000000007941 */ /* 0x000fea0003800000 */
.L_x_309:
[----:B------:R-:W-:Y:S05]  /*b690*/  EXIT ;  /* 0x000000000000794d */ /* 0x000fea0003800000 */
.L_x_19:
[----:B-1----:R1:W2:Y:S02]  /*b6a0*/  SYNCS.PHASECHK.TRANS64.TRYWAIT P0, [R161+URZ], R0 ;  /* 0x00000000a10075a7 */ /* 0x0022a4000800017f */
[----:B--2---:R-:W-:Y:S05]  /*b6b0*/  @!P0 NANOSLEEP.SYNCS 0x989680 ;  /* 0x009896800000895d */ /* 0x004fea0003900000 */
[----:B------:R-:W2:Y:S02]  /*b6c0*/  @!P0 SYNCS.PHASECHK.TRANS64 P0, [R161+URZ], R0 ;  /* 0x00000000a10085a7 */ /* 0x000ea4000800007f */
[----:B--2---:R-:W-:Y:S05]  /*b6d0*/  @!P0 BRA `(.L_x_19) ;  /* 0xfffffffc00f08947 */ /* 0x004fea000383ffff */
[----:B------:R-:W-:Y:S05]  /*b6e0*/  BRA `(.L_x_317) ;  /* 0xffffff5c00e87947 */ /* 0x000fea000383ffff */
.L_x_24:
[----:B--2---:R2:W3:Y:S02]  /*b6f0*/  SYNCS.PHASECHK.TRANS64.TRYWAIT P1, [R3+URZ], R0 ;  /* 0x00000000030075a7 */ /* 0x0044e4000802017f */
[----:B---3--:R-:W-:Y:S05]  /*b700*/  @!P1 NANOSLEEP.SYNCS 0x989680 ;  /* 0x009896800000995d */ /* 0x008fea0003900000 */
[----:B------:R-:W3:Y:S02]  /*b710*/  @!P1 SYNCS.PHASECHK.TRANS64 P1, [R3+URZ], R0 ;  /* 0x00000000030095a7 */ /* 0x000ee4000802007f */
[----:B---3--:R-:W-:Y:S05]  /*b720*/  @!P1 BRA `(.L_x_24) ;  /* 0xfffffffc00f09947 */ /* 0x008fea000383ffff */
[----:B------:R-:W-:Y:S05]  /*b730*/  BRA `(.L_x_23) ;  /* 0xffffff6000547947 */ /* 0x000fea000383ffff */
.L_x_29:
[----:B--2---:R-:W-:-:S04]  /*b740*/  IMAD.U32 R5, RZ, RZ, UR4 ;  /* 0x00000004ff057e24 */ /* 0x004fc8000f8e00ff */
[----:B------:R2:W3:Y:S03]  /*b750*/  SYNCS.PHASECHK.TRANS64.TRYWAIT P1, [R5+URZ], R4 ;  /* 0x00000004050075a7 */ /* 0x0004e6000802017f */
[----:B---3--:R-:W-:Y:S05]  /*b760*/  @!P1 NANOSLEEP.SYNCS 0x989680 ;  /* 0x009896800000995d */ /* 0x008fea0003900000 */
[----:B------:R-:W3:Y:S02]  /*b770*/  @!P1 SYNCS.PHASECHK.TRANS64 P1, [R5+URZ], R4 ;  /* 0x00000004050095a7 */ /* 0x000ee4000802007f */
[----:B---3--:R-:W-:Y:S05]  /*b780*/  @!P1 BRA `(.L_x_29) ;  /* 0xfffffffc00ec9947 */ /* 0x008fea000383ffff */
[----:B------:R-:W-:Y:S05]  /*b790*/  BRA `(.L_x_28) ;  /* 0xffffff6400307947 */ /* 0x000fea000383ffff */
.L_x_35:
[----:B-1----:R1:W2:Y:S02]  /*b7a0*/  SYNCS.PHASECHK.TRANS64.TRYWAIT P0, [R161+URZ+0x10], R0 ;  /* 0x00001000a10075a7 */ /* 0x0022a4000800017f */
[----:B--2---:R-:W-:Y:S05]  /*b7b0*/  @!P0 NANOSLEEP.SYNCS 0x989680 ;  /* 0x009896800000895d */ /* 0x004fea0003900000 */
[----:B------:R-:W2:Y:S02]  /*b7c0*/  @!P0 SYNCS.PHASECHK.TRANS64 P0, [R161+URZ+0x10], R0 ;  /* 0x00001000a10085a7 */ /* 0x000ea4000800007f */
[----:B--2---:R-:W-:Y:S05]  /*b7d0*/  @!P0 BRA `(.L_x_35) ;  /* 0xfffffffc00f08947 */ /* 0x004fea000383ffff */
[----:B------:R-:W-:Y:S05]  /*b7e0*/  BRA `(.L_x_318) ;  /* 0xffffff6800887947 */ /* 0x000fea000383ffff */
.L_x_296:
[----:B------:R-:W-:Y:S01]  /*b7f0*/  BSSY B1, `(.L_x_319) ;  /* 0x0000006000017945 */ /* 0x000fe20003800000 */
[----:B------:R-:W-:-:S07]  /*b800*/  IMAD.MOV.U32 R15, RZ, RZ, -0x1 ;  /* 0xffffffffff0f7424 */ /* 0x000fce00078e00ff */
[----:B-----5:R-:W-:Y:S05]  /*b810*/  WARPSYNC.COLLECTIVE R15, `(.L_x_320) ;  /* 0x000000000f0c7348 */ /* 0x020fea0003c00000 */
[----:B------:R-:W-:Y:S02]  /*b820*/  ELECT P6, UR62, PT ;  /* 0x00000000003e782f */ /* 0x000fe400038c0000 */
[----:B------:R-:W-:Y:S01]  /*b830*/  MOV R14, UR62 ;  /* 0x0000003e000e7c02 */ /* 0x000fe20008000f00 */
[----:B-----5:R-:W-:Y:S10]  /*b840*/  ENDCOLLECTIVE ;  /* 0x000000000000791b */ /* 0x020ff40003800000 */
.L_x_320:
[----:B------:R-:W-:Y:S05]  /*b850*/  BSYNC B1 ;  /* 0x0000000000017941 */ /* 0x000fea0003800000 */
.L_x_319:
[----:B------:R-:W-:Y:S05]  /*b860*/  BRA `(.L_x_321) ;  /* 0xffffffec00cc7947 */ /* 0x000fea000383ffff */
.L_x_299:
[----:B-1----:R1:W2:Y:S02]  /*b870*/  SYNCS.PHASECHK.TRANS64.TRYWAIT P1, [R12+URZ+0x28], R5 ;  /* 0x000028050c0075a7 */ /* 0x0022a4000802017f */
[----:B--2---:R-:W-:Y:S05]  /*b880*/  @!P1 NANOSLEEP.SYNCS 0x989680 ;  /* 0x009896800000995d */ /* 0x004fea0003900000 */
[----:B------:R-:W2:Y:S02]  /*b890*/  @!P1 SYNCS.PHASECHK.TRANS64 P1, [R12+URZ+0x28], R5 ;  /* 0x000028050c0095a7 */ /* 0x000ea4000802007f */
[----:B--2---:R-:W-:Y:S05]  /*b8a0*/  @!P1 BRA `(.L_x_299) ;  /* 0xfffffffc00f09947 */ /* 0x004fea000383ffff */
[----:B------:R-:W-:Y:S05]  /*b8b0*/  BRA `(.L_x_322) ;  /* 0xfffffff000087947 */ /* 0x000fea000383ffff */
.L_x_308:
[----:B------:R-:W-:Y:S01]  /*b8c0*/  BSSY B0, `(.L_x_323) ;  /* 0x0000006000007945 */ /* 0x000fe20003800000 */
[----:B------:R-:W-:-:S07]  /*b8d0*/  IMAD.MOV.U32 R15, RZ, RZ, -0x1 ;  /* 0xffffffffff0f7424 */ /* 0x000fce00078e00ff */
[----:B-----5:R-:W-:Y:S05]  /*b8e0*/  WARPSYNC.COLLECTIVE R15, `(.L_x_324) ;  /* 0x000000000f0c7348 */ /* 0x020fea0003c00000 */
[----:B------:R-:W-:Y:S02]  /*b8f0*/  ELECT P6, UR62, PT ;  /* 0x00000000003e782f */ /* 0x000fe400038c0000 */
[----:B------:R-:W-:Y:S01]  /*b900*/  MOV R14, UR62 ;  /* 0x0000003e000e7c02 */ /* 0x000fe20008000f00 */
[----:B-----5:R-:W-:Y:S10]  /*b910*/  ENDCOLLECTIVE ;  /* 0x000000000000791b */ /* 0x020ff40003800000 */
.L_x_324:
[----:B------:R-:W-:Y:S05]  /*b920*/  BSYNC B0 ;  /* 0x0000000000007941 */ /* 0x000fea0003800000 */
.L_x_323:
[----:B------:R-:W-:Y:S05]  /*b930*/  BRA `(.L_x_325) ;  /* 0xfffffff800807947 */ /* 0x000fea000383ffff */
.L_x_312:
[----:B0-----:R0:W1:Y:S02]  /*b940*/  SYNCS.PHASECHK.TRANS64.TRYWAIT P0, [R7+URZ], R2 ;  /* 0x00000002070075a7 */ /* 0x001064000800017f */
[----:B-1----:R-:W-:Y:S05]  /*b950*/  @!P0 NANOSLEEP.SYNCS 0x989680 ;  /* 0x009896800000895d */ /* 0x002fea0003900000 */
[----:B------:R-:W1:Y:S02]  /*b960*/  @!P0 SYNCS.PHASECHK.TRANS64 P0, [R7+URZ], R2 ;  /* 0x00000002070085a7 */ /* 0x000e64000800007f */
[----:B-1----:R-:W-:Y:S05]  /*b970*/  @!P0 BRA `(.L_x_312) ;  /* 0xfffffffc00f08947 */ /* 0x002fea000383ffff */
[----:B------:R-:W-:Y:S05]  /*b980*/  BRA `(.L_x_326) ;  /* 0xfffffff800c07947 */ /* 0x000fea000383ffff */
.L_x_313:
[----:B0-----:R0:W1:Y:S02]  /*b990*/  SYNCS.PHASECHK.TRANS64.TRYWAIT P0, [R9+URZ], R4 ;  /* 0x00000004090075a7 */ /* 0x001064000800017f */
[----:B-1----:R-:W-:Y:S05]  /*b9a0*/  @!P0 NANOSLEEP.SYNCS 0x989680 ;  /* 0x009896800000895d */ /* 0x002fea0003900000 */
[----:B------:R-:W1:Y:S02]  /*b9b0*/  @!P0 SYNCS.PHASECHK.TRANS64 P0, [R9+URZ], R4 ;  /* 0x00000004090085a7 */ /* 0x000e64000800007f */
[----:B-1----:R-:W-:Y:S05]  /*b9c0*/  @!P0 BRA `(.L_x_313) ;  /* 0xfffffffc00f08947 */ /* 0x002fea000383ffff */
[----:B------:R-:W-:Y:S05]  /*b9d0*/  BRA `(.L_x_327) ;  /* 0xfffffff800d07947 */ /* 0x000fea000383ffff */
.L_x_314:
[----:B0-----:R0:W1:Y:S02]  /*b9e0*/  SYNCS.PHASECHK.TRANS64.TRYWAIT P0, [R6+URZ], R5 ;  /* 0x00000005060075a7 */ /* 0x001064000800017f */
[----:B-1----:R-:W-:Y:S05]  /*b9f0*/  @!P0 NANOSLEEP.SYNCS 0x989680 ;  /* 0x009896800000895d */ /* 0x002fea0003900000 */
[----:B------:R-:W1:Y:S02]  /*ba00*/  @!P0 SYNCS.PHASECHK.TRANS64 P0, [R6+URZ], R5 ;  /* 0x00000005060085a7 */ /* 0x000e64000800007f */
[----:B-1----:R-:W-:Y:S05]  /*ba10*/  @!P0 BRA `(.L_x_314) ;  /* 0xfffffffc00f08947 */ /* 0x002fea000383ffff */
[----:B------:R-:W-:Y:S05]  /*ba20*/  BRA `(.L_x_328) ;  /* 0xfffffff800e07947 */ /* 0x000fea000383ffff */
.L_x_315:
[----:B-1----:R1:W2:Y:S02]  /*ba30*/  SYNCS.PHASECHK.TRANS64.TRYWAIT P0, [R9+URZ], R4 ;  /* 0x00000004090075a7 */ /* 0x0022a4000800017f */
[----:B--2---:R-:W-:Y:S05]  /*ba40*/  @!P0 NANOSLEEP.SYNCS 0x989680 ;  /* 0x009896800000895d */ /* 0x004fea0003900000 */
[----:B------:R-:W2:Y:S02]  /*ba50*/  @!P0 SYNCS.PHASECHK.TRANS64 P0, [R9+URZ], R4 ;  /* 0x00000004090085a7 */ /* 0x000ea4000800007f */
[----:B--2---:R-:W-:Y:S05]  /*ba60*/  @!P0 BRA `(.L_x_315) ;  /* 0xfffffffc00f08947 */ /* 0x004fea000383ffff */
[----:B------:R-:W-:Y:S05]  /*ba70*/  BRA `(.L_x_329) ;  /* 0xfffffff800e87947 */ /* 0x000fea000383ffff */
.L_x_330:
[----:B------:R-:W-:-:S00]  /*ba80*/  BRA `(.L_x_330) ;  /* 0xfffffffc00fc7947 */ /* 0x000fc0000383ffff */
[----:B------:R-:W-:-:S00]  /*ba90*/  NOP ;  /* 0x0000000000007918 */ /* 0x000fc00000000000 */
        /* <DEDUP_REMOVED lines=14> */
.L_x_331:


//--------------------- .nv.global.init           --------------------------
	.section	.nv.global.init,"aw",@progbits
.nv.global.init:
	.type		$str$22,@object
	.size		$str$22,($str$23 - $str$22)
$str$22:
        /*0000*/ 	.byte	0x6b, 0x5f, 0x74, 0x69, 0x6c, 0x65, 0x5f, 0x63, 0x6f, 0x75, 0x6e, 0x74, 0x20, 0x3e, 0x3d, 0x20
        /*0010*/ 	.byte	0x31, 0x00
	.type		$str$23,@object
	.size		$str$23,(__unnamed_1 - $str$23)
$str$23:
        /*0012*/ 	.byte	0x2f, 0x74, 0x6d, 0x70, 0x2f, 0x63, 0x75, 0x74, 0x6c, 0x61, 0x73, 0x73, 0x5f, 0x73, 0x77, 0x65
        /*0022*/ 	.byte	0x65, 0x70, 0x5f, 0x73, 0x72, 0x63, 0x2f, 0x69, 0x6e, 0x63, 0x6c, 0x75, 0x64, 0x65, 0x2f, 0x63
        /*0032*/ 	.byte	0x75, 0x74, 0x6c, 0x61, 0x73, 0x73, 0x2f, 0x67, 0x65, 0x6d, 0x6d, 0x2f, 0x63, 0x6f, 0x6c, 0x6c
        /*0042*/ 	.byte	0x65, 0x63, 0x74, 0x69, 0x76, 0x65, 0x2f, 0x73, 0x6d, 0x39, 0x30, 0x5f, 0x6d, 0x6d, 0x61, 0x5f
        /*0052*/ 	.byte	0x74, 0x6d, 0x61, 0x5f, 0x67, 0x6d, 0x6d, 0x61, 0x5f, 0x73, 0x73, 0x5f, 0x77, 0x61, 0x72, 0x70
        /*0062*/ 	.byte	0x73, 0x70, 0x65, 0x63, 0x69, 0x61, 0x6c, 0x69, 0x7a, 0x65, 0x64, 0x2e, 0x68, 0x70, 0x70, 0x00
	.type		__unnamed_1,@object
	.size		__unnamed_1,(.L_0 - __unnamed_1)
__unnamed_1:
        /*0072*/ 	.byte	0x76, 0x6f, 0x69, 0x64, 0x20, 0x63, 0x75, 0x74, 0x6c, 0x61, 0x73, 0x73, 0x3a, 0x3a, 0x67, 0x65
        /* <DEDUP_REMOVED lines=180> */
        /*0bc2*/ 	.byte	0x5d, 0x00
.L_0:


//--------------------- .nv.shared._ZN7cutlass13device_kernelINS_4gemm6kernel13GemmUniversalIN4cute5tupleIJiiiiEEENS1_10collective13CollectiveMmaINS1_34MainloopSm90TmaGmmaWarpSpecializedILi5ENS5_IJNS4_1CILi1EEENSA_ILi2EEESB_EEENS1_32KernelTmaWarpSpecializedPingpongEEENS5_IJNSA_ILi64EEENSA_ILi256EEESG_EEENS_6half_tENS5_IJlSB_lEEESJ_SK_NS4_8TiledMMAINS4_8MMA_AtomIJNS4_4SM904GMMA26MMA_64x256x16_F32F16F16_SSILNSO_5MajorE0ELSQ_0ELNSO_7ScaleInE1ELSR_1EEEEEENS4_6LayoutINS5_IJSB_SB_SB_EEENS5_IJNSA_ILi0EEESW_SW_EEEEENS5_IJNS4_10UnderscoreESZ_SZ_EEEEENS4_23SM90_TMA_LOAD_MULTICASTENS4_14ComposedLayoutINS4_7SwizzleILi3ELi4ELi3EEENS4_18smem_ptr_flag_bitsILi16EEENSU_INS5_IJNSA_ILi8EEESG_EEENS5_IJSG_SB_EEEEEEEvNS4_8identityENS4_13SM90_TMA_LOADES1C_vS1D_EENS_8epilogue10collective6detail29Sm90TmaWarpSpecializedAdapterINS1H_15DefaultEpilogueISJ_SK_SK_NS1G_6thread17LinearCombinationISJ_Li1EffLNS1L_9ScaleType4KindE0ELNS_15FloatRoundStyleE2ESJ_EENS1_15EpilogueDefaultEEEEEvvEEEEvNT_6ParamsE --------------------------
	.section	.nv.shared._ZN7cutlass13device_kernelINS_4gemm6kernel13GemmUniversalIN4cute5tupleIJiiiiEEENS1_10collective13CollectiveMmaINS1_34MainloopSm90TmaGmmaWarpSpecializedILi5ENS5_IJNS4_1CILi1EEENSA_ILi2EEESB_EEENS1_32KernelTmaWarpSpecializedPingpongEEENS5_IJNSA_ILi64EEENSA_ILi256EEESG_EEENS_6half_tENS5_IJlSB_lEEESJ_SK_NS4_8TiledMMAINS4_8MMA_AtomIJNS4_4SM904GMMA26MMA_64x256x16_F32F16F16_SSILNSO_5MajorE0ELSQ_0ELNSO_7ScaleInE1ELSR_1EEEEEENS4_6LayoutINS5_IJSB_SB_SB_EEENS5_IJNSA_ILi0EEESW_SW_EEEEENS5_IJNS4_10UnderscoreESZ_SZ_EEEEENS4_23SM90_TMA_LOAD_MULTICASTENS4_14ComposedLayoutINS4_7SwizzleILi3ELi4ELi3EEENS4_18smem_ptr_flag_bitsILi16EEENSU_INS5_IJNSA_ILi8EEESG_EEENS5_IJSG_SB_EEEEEEEvNS4_8identityENS4_13SM90_TMA_LOADES1C_vS1D_EENS_8epilogue10collective6detail29Sm90TmaWarpSpecializedAdapterINS1H_15DefaultEpilogueISJ_SK_SK_NS1G_6thread17LinearCombinationISJ_Li1EffLNS1L_9ScaleType4KindE0ELNS_15FloatRoundStyleE2ESJ_EENS1_15EpilogueDefaultEEEEEvvEEEEvNT_6ParamsE,"aw",@nobits
	.sectionflags	@""
	.align	16
	.zero		1024


//--------------------- .nv.shared.reserved.0     --------------------------
	.section	.nv.shared.reserved.0,"aw",@nobits
	.weak		__nv_reservedSMEM_offset_0_alias
	.size		__nv_reservedSMEM_offset_0_alias, 0, 0
	.other		__nv_reservedSMEM_offset_0_alias,@"STO_CUDA_RESERVED_SHARED STV_DEFAULT"
__nv_reservedSMEM_offset_0_alias:
	.zero		0


//--------------------- .nv.global                --------------------------
	.section	.nv.global,"aw",@nobits
.nv.global:
	.type		_ZN40_INTERNAL_480fbcb0_4_k_cu_6579e1d1_223484cute1_E,@object
	.size		_ZN40_INTERNAL_480fbcb0_4_k_cu_6579e1d1_223484cute1_E,(_ZN40_INTERNAL_480fbcb0_4_k_cu_6579e1d1_223484cuda3std3__45__cpo6cbeginE - _ZN40_INTERNAL_480fbcb0_4_k_cu_6579e1d1_223484cute1_E)
_ZN40_INTERNAL_480fbcb0_4_k_cu_6579e1d1_223484cute1_E:
	.zero		1
	.type		_ZN40_INTERNAL_480fbcb0_4_k_cu_6579e1d1_223484cuda3std3__45__cpo6cbeginE,@object
	.size		_ZN40_INTERNAL_480fbcb0_4_k_cu_6579e1d1_223484cuda3std3__45__cpo6cbeginE,(_ZN40_INTERNAL_480fbcb0_4_k_cu_6579e1d1_223484cuda3std3__48in_placeE - _ZN40_INTERNAL_480fbcb0_4_k_cu_6579e1d1_223484cuda3std3__45__cpo6cbeginE)
_ZN40_INTERNAL_480fbcb0_4_k_cu_6579e1d1_223484cuda3std3__45__cpo6cbeginE:
	.zero		1
	.type		_ZN40_INTERNAL_480fbcb0_4_k_cu_6579e1d1_223484cuda3std3__48in_placeE,@object
	.size		_ZN40_INTERNAL_480fbcb0_4_k_cu_6579e1d1_223484cuda3std3__48in_placeE,(_ZN40_INTERNAL_480fbcb0_4_k_cu_6579e1d1_223484cuda3std6ranges3__45__cpo9iter_moveE - _ZN40_INTERNAL_480fbcb0_4_k_cu_6579e1d1_223484cuda3std3__48in_placeE)
_ZN40_INTERNAL_480fbcb0_4_k_cu_6579e1d1_223484cuda3std3__48in_placeE:
	.zero		1
	.type		_ZN40_INTERNAL_480fbcb0_4_k_cu_6579e1d1_223484cuda3std6ranges3__45__cpo9iter_moveE,@object
	.size		_ZN40_INTERNAL_480fbcb0_4_k_cu_6579e1d1_223484cuda3std6ranges3__45__cpo9iter_moveE,(_ZN40_INTERNAL_480fbcb0_4_k_cu_6579e1d1_223484cuda3std3__45__cpo5beginE - _ZN40_INTERNAL_480fbcb0_4_k_cu_6579e1d1_223484cuda3std6ranges3__45__cpo9iter_moveE)
_ZN40_INTERNAL_480fbcb0_4_k_cu_6579e1d1_223484cuda3std6ranges3__45__cpo9iter_moveE:
	.zero		1
	.type		_ZN40_INTERNAL_480fbcb0_4_k_cu_6579e1d1_223484cuda3std3__45__cpo5beginE,@object
	.size		_ZN40_INTERNAL_480fbcb0_4_k_cu_6579e1d1_223484cuda3std3__45__cpo5beginE,(_ZN40_INTERNAL_480fbcb0_4_k_cu_6579e1d1_223484cuda3std3__442_GLOBAL__N__480fbcb0_4_k_cu_6579e1d1_223486ignoreE - _ZN40_INTERNAL_480fbcb0_4_k_cu_6579e1d1_223484cuda3std3__45__cpo5beginE)
_ZN40_INTERNAL_480fbcb0_4_k_cu_6579e1d1_223484cuda3std3__45__cpo5beginE:
	.zero		1
	.type		_ZN40_INTERNAL_480fbcb0_4_k_cu_6579e1d1_223484cuda3std3__442_GLOBAL__N__480fbcb0_4_k_cu_6579e1d1_223486ignoreE,@object
	.size		_ZN40_INTERNAL_480fbcb0_4_k_cu_6579e1d1_223484cuda3std3__442_GLOBAL__N__480fbcb0_4_k_cu_6579e1d1_223486ignoreE,(_ZN40_INTERNAL_480fbcb0_4_k_cu_6579e1d1_223484cute7productE - _ZN40_INTERNAL_480fbcb0_4_k_cu_6579e1d1_223484cuda3std3__442_GLOBAL__N__480fbcb0_4_k_cu_6579e1d1_223486ignoreE)
_ZN40_INTERNAL_480fbcb0_4_k_cu_6579e1d1_223484cuda3std3__442_GLOBAL__N__480fbcb0_4_k_cu_6579e1d1_223486ignoreE:
	.zero		1
	.type		_ZN40_INTERNAL_480fbcb0_4_k_cu_6579e1d1_223484cute7productE,@object
	.size		_ZN40_INTERNAL_480fbcb0_4_k_cu_6579e1d1_223484cute7productE,(_ZN40_INTERNAL_480fbcb0_4_k_cu_6579e1d1_223484cuda3std3__45__cpo3endE - _ZN40_INTERNAL_480fbcb0_4_k_cu_6579e1d1_223484cute7productE)
_ZN40_INTERNAL_480fbcb0_4_k_cu_6579e1d1_223484cute7productE:
	.zero		1
	.type		_ZN40_INTERNAL_480fbcb0_4_k_cu_6579e1d1_223484cuda3std3__45__cpo3endE,@object
	.size		_ZN40_INTERNAL_480fbcb0_4_k_cu_6579e1d1_223484cuda3std3__45__cpo3endE,(_ZN40_INTERNAL_480fbcb0_4_k_cu_6579e1d1_223484cuda3std3__419piecewise_constructE - _ZN40_INTERNAL_480fbcb0_4_k_cu_6579e1d1_223484cuda3std3__45__cpo3endE)
_ZN40_INTERNAL_480fbcb0_4_k_cu_6579e1d1_223484cuda3std3__45__cpo3endE:
	.zero		1
	.type		_ZN40_INTERNAL_480fbcb0_4_k_cu_6579e1d1_223484cuda3std3__419piecewise_constructE,@object
	.size		_ZN40_INTERNAL_480fbcb0_4_k_cu_6579e1d1_223484cuda3std3__419piecewise_constructE,(_ZN40_INTERNAL_480fbcb0_4_k_cu_6579e1d1_223484cuda3std3__45__cpo4cendE - _ZN40_INTERNAL_480fbcb0_4_k_cu_6579e1d1_223484cuda3std3__419piecewise_constructE)
_ZN40_INTERNAL_480fbcb0_4_k_cu_6579e1d1_223484cuda3std3__419piecewise_constructE:
	.zero		1
	.type		_ZN40_INTERNAL_480fbcb0_4_k_cu_6579e1d1_223484cuda3std3__45__cpo4cendE,@object
	.size		_ZN40_INTERNAL_480fbcb0_4_k_cu_6579e1d1_223484cuda3std3__45__cpo4cendE,(_ZN40_INTERNAL_480fbcb0_4_k_cu_6579e1d1_223484cuda3std6ranges3__45__cpo4swapE - _ZN40_INTERNAL_480fbcb0_4_k_cu_6579e1d1_223484cuda3std3__45__cpo4cendE)
_ZN40_INTERNAL_480fbcb0_4_k_cu_6579e1d1_223484cuda3std3__45__cpo4cendE:
	.zero		1
	.type		_ZN40_INTERNAL_480fbcb0_4_k_cu_6579e1d1_223484cuda3std6ranges3__45__cpo4swapE,@object
	.size		_ZN40_INTERNAL_480fbcb0_4_k_cu_6579e1d1_223484cuda3std6ranges3__45__cpo4swapE,(.L_8 - _ZN40_INTERNAL_480fbcb0_4_k_cu_6579e1d1_223484cuda3std6ranges3__45__cpo4swapE)
_ZN40_INTERNAL_480fbcb0_4_k_cu_6579e1d1_223484cuda3std6ranges3__45__cpo4swapE:
	.zero		1
.L_8:


//--------------------- .nv.constant0._ZN7cutlass13device_kernelINS_4gemm6kernel13GemmUniversalIN4cute5tupleIJiiiiEEENS1_10collective13CollectiveMmaINS1_34MainloopSm90TmaGmmaWarpSpecializedILi5ENS5_IJNS4_1CILi1EEENSA_ILi2EEESB_EEENS1_32KernelTmaWarpSpecializedPingpongEEENS5_IJNSA_ILi64EEENSA_ILi256EEESG_EEENS_6half_tENS5_IJlSB_lEEESJ_SK_NS4_8TiledMMAINS4_8MMA_AtomIJNS4_4SM904GMMA26MMA_64x256x16_F32F16F16_SSILNSO_5MajorE0ELSQ_0ELNSO_7ScaleInE1ELSR_1EEEEEENS4_6LayoutINS5_IJSB_SB_SB_EEENS5_IJNSA_ILi0EEESW_SW_EEEEENS5_IJNS4_10UnderscoreESZ_SZ_EEEEENS4_23SM90_TMA_LOAD_MULTICASTENS4_14ComposedLayoutINS4_7SwizzleILi3ELi4ELi3EEENS4_18smem_ptr_flag_bitsILi16EEENSU_INS5_IJNSA_ILi8EEESG_EEENS5_IJSG_SB_EEEEEEEvNS4_8identityENS4_13SM90_TMA_LOADES1C_vS1D_EENS_8epilogue10collective6detail29Sm90TmaWarpSpecializedAdapterINS1H_15DefaultEpilogueISJ_SK_SK_NS1G_6thread17LinearCombinationISJ_Li1EffLNS1L_9ScaleType4KindE0ELNS_15FloatRoundStyleE2ESJ_EENS1_15EpilogueDefaultEEEEEvvEEEEvNT_6ParamsE --------------------------
	.section	.nv.constant0._ZN7cutlass13device_kernelINS_4gemm6kernel13GemmUniversalIN4cute5tupleIJiiiiEEENS1_10collective13CollectiveMmaINS1_34MainloopSm90TmaGmmaWarpSpecializedILi5ENS5_IJNS4_1CILi1EEENSA_ILi2EEESB_EEENS1_32KernelTmaWarpSpecializedPingpongEEENS5_IJNSA_ILi64EEENSA_ILi256EEESG_EEENS_6half_tENS5_IJlSB_lEEESJ_SK_NS4_8TiledMMAINS4_8MMA_AtomIJNS4_4SM904GMMA26MMA_64x256x16_F32F16F16_SSILNSO_5MajorE0ELSQ_0ELNSO_7ScaleInE1ELSR_1EEEEEENS4_6LayoutINS5_IJSB_SB_SB_EEENS5_IJNSA_ILi0EEESW_SW_EEEEENS5_IJNS4_10UnderscoreESZ_SZ_EEEEENS4_23SM90_TMA_LOAD_MULTICASTENS4_14ComposedLayoutINS4_7SwizzleILi3ELi4ELi3EEENS4_18smem_ptr_flag_bitsILi16EEENSU_INS5_IJNSA_ILi8EEESG_EEENS5_IJSG_SB_EEEEEEEvNS4_8identityENS4_13SM90_TMA_LOADES1C_vS1D_EENS_8epilogue10collective6detail29Sm90TmaWarpSpecializedAdapterINS1H_15DefaultEpilogueISJ_SK_SK_NS1G_6thread17LinearCombinationISJ_Li1EffLNS1L_9ScaleType4KindE0ELNS_15FloatRoundStyleE2ESJ_EENS1_15EpilogueDefaultEEEEEvvEEEEvNT_6ParamsE,"a",@progbits
	.sectionflags	@""
	.align	4
.nv.constant0._ZN7cutlass13device_kernelINS_4gemm6kernel13GemmUniversalIN4cute5tupleIJiiiiEEENS1_10collective13CollectiveMmaINS1_34MainloopSm90TmaGmmaWarpSpecializedILi5ENS5_IJNS4_1CILi1EEENSA_ILi2EEESB_EEENS1_32KernelTmaWarpSpecializedPingpongEEENS5_IJNSA_ILi64EEENSA_ILi256EEESG_EEENS_6half_tENS5_IJlSB_lEEESJ_SK_NS4_8TiledMMAINS4_8MMA_AtomIJNS4_4SM904GMMA26MMA_64x256x16_F32F16F16_SSILNSO_5MajorE0ELSQ_0ELNSO_7ScaleInE1ELSR_1EEEEEENS4_6LayoutINS5_IJSB_SB_SB_EEENS5_IJNSA_ILi0EEESW_SW_EEEEENS5_IJNS4_10UnderscoreESZ_SZ_EEEEENS4_23SM90_TMA_LOAD_MULTICASTENS4_14ComposedLayoutINS4_7SwizzleILi3ELi4ELi3EEENS4_18smem_ptr_flag_bitsILi16EEENSU_INS5_IJNSA_ILi8EEESG_EEENS5_IJSG_SB_EEEEEEEvNS4_8identityENS4_13SM90_TMA_LOADES1C_vS1D_EENS_8epilogue10collective6detail29Sm90TmaWarpSpecializedAdapterINS1H_15DefaultEpilogueISJ_SK_SK_NS1G_6thread17LinearCombinationISJ_Li1EffLNS1L_9ScaleType4KindE0ELNS_15FloatRoundStyleE2ESJ_EENS1_15EpilogueDefaultEEEEEvvEEEEvNT_6ParamsE:
	.zero		1664


//--------------------- SYMBOLS --------------------------

	.type		.nv.reservedSmem.offset0,@object
	.size		.nv.reservedSmem.offset0,0x4
	.type		__assertfail,@function
